//
// Generated by NVIDIA NVVM Compiler
//
// Compiler Build ID: CL-36424714
// Cuda compilation tools, release 13.0, V13.0.88
// Based on NVVM 20.0.0
//

.version 9.0
.target sm_100
.address_size 64

	// .globl	adagradfloat

.visible .entry adagradfloat(
	.param .u64 .ptr .align 1 adagradfloat_param_0,
	.param .u64 .ptr .align 1 adagradfloat_param_1,
	.param .u64 .ptr .align 1 adagradfloat_param_2,
	.param .f32 adagradfloat_param_3,
	.param .f32 adagradfloat_param_4
)
{
	.reg .b32 	%r<5>;
	.reg .b32 	%f<12>;
	.reg .b64 	%rd<11>;

	ld.param.u64 	%rd1, [adagradfloat_param_0];
	ld.param.u64 	%rd2, [adagradfloat_param_1];
	ld.param.u64 	%rd3, [adagradfloat_param_2];
	ld.param.f32 	%f1, [adagradfloat_param_3];
	ld.param.f32 	%f2, [adagradfloat_param_4];
	cvta.to.global.u64 	%rd4, %rd1;
	cvta.to.global.u64 	%rd5, %rd3;
	cvta.to.global.u64 	%rd6, %rd2;
	mov.u32 	%r1, %ctaid.x;
	mov.u32 	%r2, %tid.x;
	mov.u32 	%r3, %ntid.x;
	mad.lo.s32 	%r4, %r1, %r3, %r2;
	mul.wide.s32 	%rd7, %r4, 4;
	add.s64 	%rd8, %rd6, %rd7;
	ld.global.f32 	%f3, [%rd8];
	add.s64 	%rd9, %rd5, %rd7;
	ld.global.f32 	%f4, [%rd9];
	fma.rn.f32 	%f5, %f4, %f4, %f3;
	st.global.f32 	[%rd8], %f5;
	ld.global.f32 	%f6, [%rd9];
	neg.f32 	%f7, %f6;
	mul.f32 	%f8, %f1, %f7;
	sqrt.rn.f32 	%f9, %f5;
	add.f32 	%f10, %f2, %f9;
	div.rn.f32 	%f11, %f8, %f10;
	add.s64 	%rd10, %rd4, %rd7;
	st.global.f32 	[%rd10], %f11;
	ret;

}
	// .globl	adamfloat
.visible .entry adamfloat(
	.param .u64 .ptr .align 1 adamfloat_param_0,
	.param .u64 .ptr .align 1 adamfloat_param_1,
	.param .u64 .ptr .align 1 adamfloat_param_2,
	.param .u64 .ptr .align 1 adamfloat_param_3,
	.param .f32 adamfloat_param_4,
	.param .f32 adamfloat_param_5,
	.param .f32 adamfloat_param_6,
	.param .f32 adamfloat_param_7
)
{
	.reg .pred 	%p<43>;
	.reg .b32 	%r<33>;
	.reg .b32 	%f<162>;
	.reg .b64 	%rd<16>;
	.reg .b64 	%fd<23>;

	ld.param.u64 	%rd2, [adamfloat_param_0];
	ld.param.u64 	%rd4, [adamfloat_param_1];
	ld.param.u64 	%rd3, [adamfloat_param_2];
	ld.param.u64 	%rd5, [adamfloat_param_3];
	ld.param.f32 	%f18, [adamfloat_param_4];
	ld.param.f32 	%f19, [adamfloat_param_5];
	ld.param.f32 	%f20, [adamfloat_param_6];
	ld.param.f32 	%f21, [adamfloat_param_7];
	cvta.to.global.u64 	%rd6, %rd5;
	cvta.to.global.u64 	%rd7, %rd4;
	mov.u32 	%r2, %ctaid.x;
	mov.u32 	%r3, %tid.x;
	mov.u32 	%r4, %ntid.x;
	mad.lo.s32 	%r1, %r2, %r4, %r3;
	mul.wide.s32 	%rd8, %r1, 4;
	add.s64 	%rd9, %rd7, %rd8;
	ld.global.f32 	%f23, [%rd9];
	mul.f32 	%f24, %f18, %f23;
	cvt.f64.f32 	%fd1, %f24;
	cvt.f64.f32 	%fd2, %f18;
	mov.f64 	%fd3, 0d3FF0000000000000;
	sub.f64 	%fd4, %fd3, %fd2;
	add.s64 	%rd1, %rd6, %rd8;
	ld.global.f32 	%f25, [%rd1];
	cvt.f64.f32 	%fd5, %f25;
	fma.rn.f64 	%fd6, %fd4, %fd5, %fd1;
	cvt.rn.f32.f64 	%f1, %fd6;
	st.global.f32 	[%rd9], %f1;
	mul.f32 	%f26, %f21, 0f3F000000;
	cvt.rzi.f32.f32 	%f27, %f26;
	add.f32 	%f28, %f27, %f27;
	sub.f32 	%f29, %f21, %f28;
	abs.f32 	%f2, %f29;
	abs.f32 	%f3, %f18;
	setp.lt.f32 	%p1, %f3, 0f00800000;
	mul.f32 	%f30, %f3, 0f4B800000;
	selp.f32 	%f31, %f30, %f3, %p1;
	selp.f32 	%f32, 0fC1C00000, 0f00000000, %p1;
	mov.b32 	%r5, %f31;
	add.s32 	%r6, %r5, -1060439283;
	and.b32  	%r7, %r6, -8388608;
	sub.s32 	%r8, %r5, %r7;
	mov.b32 	%f33, %r8;
	cvt.rn.f32.s32 	%f34, %r7;
	fma.rn.f32 	%f35, %f34, 0f34000000, %f32;
	add.f32 	%f36, %f33, 0fBF800000;
	add.f32 	%f37, %f33, 0f3F800000;
	rcp.approx.ftz.f32 	%f38, %f37;
	add.f32 	%f39, %f36, %f36;
	mul.f32 	%f40, %f39, %f38;
	mul.f32 	%f41, %f40, %f40;
	sub.f32 	%f42, %f36, %f40;
	add.f32 	%f43, %f42, %f42;
	neg.f32 	%f44, %f40;
	fma.rn.f32 	%f45, %f44, %f36, %f43;
	mul.rn.f32 	%f46, %f38, %f45;
	fma.rn.f32 	%f47, %f41, 0f3A2C32E4, 0f3B52E7DB;
	fma.rn.f32 	%f48, %f47, %f41, 0f3C93BB73;
	fma.rn.f32 	%f49, %f48, %f41, 0f3DF6384F;
	mul.rn.f32 	%f50, %f49, %f41;
	fma.rn.f32 	%f51, %f40, 0f3FB8AA3B, %f35;
	sub.f32 	%f52, %f35, %f51;
	fma.rn.f32 	%f53, %f40, 0f3FB8AA3B, %f52;
	fma.rn.f32 	%f54, %f46, 0f3FB8AA3B, %f53;
	fma.rn.f32 	%f55, %f40, 0f32A55E34, %f54;
	mul.f32 	%f56, %f50, 0f40400000;
	fma.rn.f32 	%f57, %f56, %f46, %f55;
	fma.rn.f32 	%f58, %f50, %f40, %f57;
	add.rn.f32 	%f59, %f51, %f58;
	neg.f32 	%f60, %f51;
	add.rn.f32 	%f61, %f59, %f60;
	neg.f32 	%f62, %f61;
	add.rn.f32 	%f63, %f58, %f62;
	mul.rn.f32 	%f64, %f59, %f21;
	neg.f32 	%f65, %f64;
	fma.rn.f32 	%f66, %f59, %f21, %f65;
	fma.rn.f32 	%f67, %f63, %f21, %f66;
	cvt.rni.f32.f32 	%f68, %f64;
	sub.f32 	%f69, %f64, %f68;
	add.f32 	%f70, %f69, %f67;
	fma.rn.f32 	%f71, %f70, 0f391FCB8E, 0f3AAF85ED;
	fma.rn.f32 	%f72, %f71, %f70, 0f3C1D9856;
	fma.rn.f32 	%f73, %f72, %f70, 0f3D6357BB;
	fma.rn.f32 	%f74, %f73, %f70, 0f3E75FDEC;
	fma.rn.f32 	%f75, %f74, %f70, 0f3F317218;
	fma.rn.f32 	%f76, %f75, %f70, 0f3F800000;
	cvt.rzi.s32.f32 	%r9, %f68;
	setp.gt.f32 	%p2, %f68, 0f00000000;
	selp.b32 	%r10, 0, -2097152000, %p2;
	add.s32 	%r11, %r10, 2130706432;
	mov.b32 	%f77, %r11;
	mul.f32 	%f78, %f76, %f77;
	shl.b32 	%r12, %r9, 23;
	sub.s32 	%r13, %r12, %r10;
	mov.b32 	%f79, %r13;
	mul.f32 	%f80, %f78, %f79;
	abs.f32 	%f81, %f64;
	setp.gt.f32 	%p3, %f81, 0f43180000;
	setp.lt.f32 	%p4, %f64, 0f00000000;
	selp.f32 	%f82, 0f00000000, 0f7F800000, %p4;
	selp.f32 	%f4, %f82, %f80, %p3;
	setp.eq.f32 	%p5, %f18, 0f3F800000;
	setp.eq.f32 	%p6, %f21, 0f00000000;
	or.pred  	%p7, %p5, %p6;
	mov.f32 	%f160, 0f3F800000;
	@%p7 bra 	$L__BB1_8;
	setp.num.f32 	%p8, %f3, %f3;
	abs.f32 	%f83, %f21;
	setp.num.f32 	%p9, %f83, %f83;
	and.pred  	%p10, %p8, %p9;
	@%p10 bra 	$L__BB1_3;
	add.rn.f32 	%f160, %f18, %f21;
	bra.uni 	$L__BB1_8;
$L__BB1_3:
	setp.neu.f32 	%p11, %f18, 0f00000000;
	setp.neu.f32 	%p12, %f3, 0f7F800000;
	and.pred  	%p13, %p11, %p12;
	@%p13 bra 	$L__BB1_5;
	setp.neu.f32 	%p20, %f2, 0f3F800000;
	add.f32 	%f88, %f18, %f18;
	mov.b32 	%r14, %f88;
	setp.lt.f32 	%p21, %f21, 0f00000000;
	xor.b32  	%r15, %r14, 2139095040;
	selp.b32 	%r16, %r15, %r14, %p21;
	and.b32  	%r17, %r16, 2147483647;
	selp.b32 	%r18, %r17, %r16, %p20;
	mov.b32 	%f160, %r18;
	bra.uni 	$L__BB1_8;
$L__BB1_5:
	setp.eq.f32 	%p14, %f18, 0fBF800000;
	setp.eq.f32 	%p15, %f83, 0f7F800000;
	and.pred  	%p16, %p14, %p15;
	@%p16 bra 	$L__BB1_8;
	setp.geu.f32 	%p17, %f18, 0f00000000;
	mov.f32 	%f160, %f4;
	@%p17 bra 	$L__BB1_8;
	setp.neu.f32 	%p18, %f2, 0f3F800000;
	neg.f32 	%f85, %f4;
	selp.f32 	%f86, %f4, %f85, %p18;
	cvt.rmi.f32.f32 	%f87, %f21;
	setp.neu.f32 	%p19, %f21, %f87;
	selp.f32 	%f160, 0f7FFFFFFF, %f86, %p19;
$L__BB1_8:
	setp.eq.f32 	%p22, %f21, 0f00000000;
	cvta.to.global.u64 	%rd10, %rd3;
	add.s64 	%rd12, %rd10, %rd8;
	ld.global.f32 	%f90, [%rd12];
	mul.f32 	%f91, %f19, %f90;
	cvt.f64.f32 	%fd7, %f91;
	cvt.f64.f32 	%fd8, %f19;
	mov.f64 	%fd9, 0d3FF0000000000000;
	sub.f64 	%fd10, %fd9, %fd8;
	ld.global.f32 	%f92, [%rd1];
	cvt.f64.f32 	%fd11, %f92;
	mul.f64 	%fd12, %fd10, %fd11;
	fma.rn.f64 	%fd13, %fd12, %fd11, %fd7;
	cvt.rn.f32.f64 	%f10, %fd13;
	st.global.f32 	[%rd12], %f10;
	abs.f32 	%f11, %f19;
	setp.lt.f32 	%p23, %f11, 0f00800000;
	mul.f32 	%f93, %f11, 0f4B800000;
	selp.f32 	%f94, %f93, %f11, %p23;
	selp.f32 	%f95, 0fC1C00000, 0f00000000, %p23;
	mov.b32 	%r19, %f94;
	add.s32 	%r20, %r19, -1060439283;
	and.b32  	%r21, %r20, -8388608;
	sub.s32 	%r22, %r19, %r21;
	mov.b32 	%f96, %r22;
	cvt.rn.f32.s32 	%f97, %r21;
	fma.rn.f32 	%f98, %f97, 0f34000000, %f95;
	add.f32 	%f99, %f96, 0fBF800000;
	add.f32 	%f100, %f96, 0f3F800000;
	rcp.approx.ftz.f32 	%f101, %f100;
	add.f32 	%f102, %f99, %f99;
	mul.f32 	%f103, %f102, %f101;
	mul.f32 	%f104, %f103, %f103;
	sub.f32 	%f105, %f99, %f103;
	add.f32 	%f106, %f105, %f105;
	neg.f32 	%f107, %f103;
	fma.rn.f32 	%f108, %f107, %f99, %f106;
	mul.rn.f32 	%f109, %f101, %f108;
	fma.rn.f32 	%f110, %f104, 0f3A2C32E4, 0f3B52E7DB;
	fma.rn.f32 	%f111, %f110, %f104, 0f3C93BB73;
	fma.rn.f32 	%f112, %f111, %f104, 0f3DF6384F;
	mul.rn.f32 	%f113, %f112, %f104;
	fma.rn.f32 	%f114, %f103, 0f3FB8AA3B, %f98;
	sub.f32 	%f115, %f98, %f114;
	fma.rn.f32 	%f116, %f103, 0f3FB8AA3B, %f115;
	fma.rn.f32 	%f117, %f109, 0f3FB8AA3B, %f116;
	fma.rn.f32 	%f118, %f103, 0f32A55E34, %f117;
	mul.f32 	%f119, %f113, 0f40400000;
	fma.rn.f32 	%f120, %f119, %f109, %f118;
	fma.rn.f32 	%f121, %f113, %f103, %f120;
	add.rn.f32 	%f122, %f114, %f121;
	neg.f32 	%f123, %f114;
	add.rn.f32 	%f124, %f122, %f123;
	neg.f32 	%f125, %f124;
	add.rn.f32 	%f126, %f121, %f125;
	mul.rn.f32 	%f127, %f122, %f21;
	neg.f32 	%f128, %f127;
	fma.rn.f32 	%f129, %f122, %f21, %f128;
	fma.rn.f32 	%f130, %f126, %f21, %f129;
	cvt.rni.f32.f32 	%f131, %f127;
	sub.f32 	%f132, %f127, %f131;
	add.f32 	%f133, %f132, %f130;
	fma.rn.f32 	%f134, %f133, 0f391FCB8E, 0f3AAF85ED;
	fma.rn.f32 	%f135, %f134, %f133, 0f3C1D9856;
	fma.rn.f32 	%f136, %f135, %f133, 0f3D6357BB;
	fma.rn.f32 	%f137, %f136, %f133, 0f3E75FDEC;
	fma.rn.f32 	%f138, %f137, %f133, 0f3F317218;
	fma.rn.f32 	%f139, %f138, %f133, 0f3F800000;
	cvt.rzi.s32.f32 	%r23, %f131;
	setp.gt.f32 	%p24, %f131, 0f00000000;
	selp.b32 	%r24, 0, -2097152000, %p24;
	add.s32 	%r25, %r24, 2130706432;
	mov.b32 	%f140, %r25;
	mul.f32 	%f141, %f139, %f140;
	shl.b32 	%r26, %r23, 23;
	sub.s32 	%r27, %r26, %r24;
	mov.b32 	%f142, %r27;
	mul.f32 	%f143, %f141, %f142;
	abs.f32 	%f144, %f127;
	setp.gt.f32 	%p25, %f144, 0f43180000;
	setp.lt.f32 	%p26, %f127, 0f00000000;
	selp.f32 	%f145, 0f00000000, 0f7F800000, %p26;
	selp.f32 	%f12, %f145, %f143, %p25;
	setp.eq.f32 	%p27, %f19, 0f3F800000;
	or.pred  	%p28, %p27, %p22;
	mov.f32 	%f161, 0f3F800000;
	@%p28 bra 	$L__BB1_16;
	setp.num.f32 	%p29, %f11, %f11;
	abs.f32 	%f146, %f21;
	setp.num.f32 	%p30, %f146, %f146;
	and.pred  	%p31, %p29, %p30;
	@%p31 bra 	$L__BB1_11;
	add.rn.f32 	%f161, %f19, %f21;
	bra.uni 	$L__BB1_16;
$L__BB1_11:
	setp.neu.f32 	%p32, %f19, 0f00000000;
	setp.neu.f32 	%p33, %f11, 0f7F800000;
	and.pred  	%p34, %p32, %p33;
	@%p34 bra 	$L__BB1_13;
	setp.neu.f32 	%p41, %f2, 0f3F800000;
	add.f32 	%f151, %f19, %f19;
	mov.b32 	%r28, %f151;
	setp.lt.f32 	%p42, %f21, 0f00000000;
	xor.b32  	%r29, %r28, 2139095040;
	selp.b32 	%r30, %r29, %r28, %p42;
	and.b32  	%r31, %r30, 2147483647;
	selp.b32 	%r32, %r31, %r30, %p41;
	mov.b32 	%f161, %r32;
	bra.uni 	$L__BB1_16;
$L__BB1_13:
	setp.eq.f32 	%p35, %f19, 0fBF800000;
	setp.eq.f32 	%p36, %f146, 0f7F800000;
	and.pred  	%p37, %p35, %p36;
	@%p37 bra 	$L__BB1_16;
	setp.geu.f32 	%p38, %f19, 0f00000000;
	mov.f32 	%f161, %f12;
	@%p38 bra 	$L__BB1_16;
	setp.neu.f32 	%p39, %f2, 0f3F800000;
	neg.f32 	%f148, %f12;
	selp.f32 	%f149, %f12, %f148, %p39;
	cvt.rmi.f32.f32 	%f150, %f21;
	setp.neu.f32 	%p40, %f21, %f150;
	selp.f32 	%f161, 0f7FFFFFFF, %f149, %p40;
$L__BB1_16:
	cvt.f64.f32 	%fd14, %f10;
	cvt.f64.f32 	%fd15, %f1;
	cvt.f64.f32 	%fd16, %f160;
	mov.f64 	%fd17, 0d3FF0000000000000;
	sub.f64 	%fd18, %fd17, %fd16;
	div.rn.f64 	%fd19, %fd15, %fd18;
	cvt.rn.f32.f64 	%f152, %fd19;
	cvta.to.global.u64 	%rd13, %rd2;
	cvt.f64.f32 	%fd20, %f161;
	sub.f64 	%fd21, %fd17, %fd20;
	div.rn.f64 	%fd22, %fd14, %fd21;
	cvt.rn.f32.f64 	%f153, %fd22;
	mul.f32 	%f154, %f20, %f152;
	sqrt.rn.f32 	%f155, %f153;
	add.f32 	%f156, %f20, %f155;
	div.rn.f32 	%f157, %f154, %f156;
	add.s64 	%rd15, %rd13, %rd8;
	ld.global.f32 	%f158, [%rd15];
	sub.f32 	%f159, %f158, %f157;
	st.global.f32 	[%rd15], %f159;
	ret;

}
	// .globl	adadeltafloat
.visible .entry adadeltafloat(
	.param .u64 .ptr .align 1 adadeltafloat_param_0,
	.param .u64 .ptr .align 1 adadeltafloat_param_1,
	.param .u64 .ptr .align 1 adadeltafloat_param_2,
	.param .u64 .ptr .align 1 adadeltafloat_param_3,
	.param .f32 adadeltafloat_param_4,
	.param .f32 adadeltafloat_param_5
)
{
	.reg .b32 	%r<6>;
	.reg .b32 	%f<12>;
	.reg .b64 	%rd<11>;

	ld.param.u64 	%rd1, [adadeltafloat_param_0];
	ld.param.u64 	%rd2, [adadeltafloat_param_1];
	ld.param.u64 	%rd3, [adadeltafloat_param_3];
	ld.param.f32 	%f1, [adadeltafloat_param_4];
	ld.param.f32 	%f2, [adadeltafloat_param_5];
	cvta.to.global.u64 	%rd4, %rd1;
	cvta.to.global.u64 	%rd5, %rd3;
	cvta.to.global.u64 	%rd6, %rd2;
	mov.u32 	%r1, %ctaid.x;
	mov.u32 	%r2, %tid.x;
	mov.u32 	%r3, %ntid.x;
	mad.lo.s32 	%r4, %r1, %r3, %r2;
	mul.wide.s32 	%rd7, %r4, 4;
	add.s64 	%rd8, %rd6, %rd7;
	ld.global.f32 	%f3, [%rd8];
	add.s64 	%rd9, %rd5, %rd7;
	ld.global.f32 	%f4, [%rd9];
	fma.rn.f32 	%f5, %f4, %f4, %f3;
	st.global.f32 	[%rd8], %f5;
	ld.global.f32 	%f6, [%rd9];
	neg.f32 	%f7, %f6;
	mul.f32 	%f8, %f1, %f7;
	sqrt.rn.f32 	%f9, %f5;
	add.f32 	%f10, %f2, %f9;
	div.rn.f32 	%f11, %f8, %f10;
	add.s64 	%rd10, %rd4, %rd7;
	st.global.f32 	[%rd10], %f11;
	mov.b32 	%r5, 0;
	st.global.u32 	[%rd9], %r5;
	ret;

}
	// .globl	l1regularizationfloat
.visible .entry l1regularizationfloat(
	.param .u64 .ptr .align 1 l1regularizationfloat_param_0,
	.param .u64 .ptr .align 1 l1regularizationfloat_param_1,
	.param .u64 .ptr .align 1 l1regularizationfloat_param_2,
	.param .u64 .ptr .align 1 l1regularizationfloat_param_3,
	.param .f32 l1regularizationfloat_param_4,
	.param .f32 l1regularizationfloat_param_5,
	.param .f32 l1regularizationfloat_param_6
)
{
	.reg .pred 	%p<2>;
	.reg .b32 	%r<5>;
	.reg .b32 	%f<12>;
	.reg .b64 	%rd<10>;

	ld.param.u64 	%rd1, [l1regularizationfloat_param_0];
	ld.param.u64 	%rd2, [l1regularizationfloat_param_1];
	ld.param.u64 	%rd3, [l1regularizationfloat_param_2];
	ld.param.f32 	%f1, [l1regularizationfloat_param_4];
	ld.param.f32 	%f2, [l1regularizationfloat_param_5];
	cvta.to.global.u64 	%rd4, %rd3;
	cvta.to.global.u64 	%rd5, %rd2;
	cvta.to.global.u64 	%rd6, %rd1;
	mov.u32 	%r1, %ctaid.x;
	mov.u32 	%r2, %tid.x;
	mov.u32 	%r3, %ntid.x;
	mad.lo.s32 	%r4, %r1, %r3, %r2;
	mul.wide.s32 	%rd7, %r4, 4;
	add.s64 	%rd8, %rd6, %rd7;
	ld.global.f32 	%f3, [%rd8];
	setp.lt.f32 	%p1, %f3, 0f00000000;
	neg.f32 	%f4, %f2;
	selp.f32 	%f5, %f4, %f2, %p1;
	add.s64 	%rd9, %rd5, %rd7;
	ld.global.f32 	%f6, [%rd9];
	mul.f32 	%f7, %f6, %f5;
	atom.global.add.f32 	%f8, [%rd4], %f7;
	ld.global.f32 	%f9, [%rd8];
	div.rn.f32 	%f10, %f9, %f1;
	add.f32 	%f11, %f5, %f10;
	st.global.f32 	[%rd8], %f11;
	ret;

}
	// .globl	l2regularizationfloat
.visible .entry l2regularizationfloat(
	.param .u64 .ptr .align 1 l2regularizationfloat_param_0,
	.param .u64 .ptr .align 1 l2regularizationfloat_param_1,
	.param .u64 .ptr .align 1 l2regularizationfloat_param_2,
	.param .u64 .ptr .align 1 l2regularizationfloat_param_3,
	.param .f32 l2regularizationfloat_param_4,
	.param .f32 l2regularizationfloat_param_5,
	.param .f32 l2regularizationfloat_param_6
)
{
	.reg .b32 	%r<5>;
	.reg .b32 	%f<12>;
	.reg .b64 	%rd<10>;

	ld.param.u64 	%rd1, [l2regularizationfloat_param_0];
	ld.param.u64 	%rd2, [l2regularizationfloat_param_1];
	ld.param.u64 	%rd3, [l2regularizationfloat_param_3];
	ld.param.f32 	%f1, [l2regularizationfloat_param_4];
	ld.param.f32 	%f2, [l2regularizationfloat_param_6];
	cvta.to.global.u64 	%rd4, %rd1;
	cvta.to.global.u64 	%rd5, %rd3;
	cvta.to.global.u64 	%rd6, %rd2;
	mov.u32 	%r1, %ctaid.x;
	mov.u32 	%r2, %tid.x;
	mov.u32 	%r3, %ntid.x;
	mad.lo.s32 	%r4, %r1, %r3, %r2;
	mul.wide.s32 	%rd7, %r4, 4;
	add.s64 	%rd8, %rd6, %rd7;
	ld.global.f32 	%f3, [%rd8];
	mul.f32 	%f4, %f3, %f3;
	mul.f32 	%f5, %f2, %f4;
	mul.f32 	%f6, %f5, 0f3F000000;
	atom.global.add.f32 	%f7, [%rd5], %f6;
	add.s64 	%rd9, %rd4, %rd7;
	ld.global.f32 	%f8, [%rd9];
	div.rn.f32 	%f9, %f8, %f1;
	ld.global.f32 	%f10, [%rd8];
	fma.rn.f32 	%f11, %f2, %f10, %f9;
	st.global.f32 	[%rd9], %f11;
	ret;

}
	// .globl	l1l2regularizationfloat
.visible .entry l1l2regularizationfloat(
	.param .u64 .ptr .align 1 l1l2regularizationfloat_param_0,
	.param .u64 .ptr .align 1 l1l2regularizationfloat_param_1,
	.param .u64 .ptr .align 1 l1l2regularizationfloat_param_2,
	.param .u64 .ptr .align 1 l1l2regularizationfloat_param_3,
	.param .f32 l1l2regularizationfloat_param_4,
	.param .f32 l1l2regularizationfloat_param_5,
	.param .f32 l1l2regularizationfloat_param_6
)
{
	.reg .pred 	%p<2>;
	.reg .b32 	%r<5>;
	.reg .b32 	%f<20>;
	.reg .b64 	%rd<12>;

	ld.param.u64 	%rd1, [l1l2regularizationfloat_param_0];
	ld.param.u64 	%rd2, [l1l2regularizationfloat_param_1];
	ld.param.u64 	%rd3, [l1l2regularizationfloat_param_2];
	ld.param.u64 	%rd4, [l1l2regularizationfloat_param_3];
	ld.param.f32 	%f1, [l1l2regularizationfloat_param_4];
	ld.param.f32 	%f2, [l1l2regularizationfloat_param_5];
	ld.param.f32 	%f3, [l1l2regularizationfloat_param_6];
	cvta.to.global.u64 	%rd5, %rd4;
	cvta.to.global.u64 	%rd6, %rd3;
	cvta.to.global.u64 	%rd7, %rd2;
	cvta.to.global.u64 	%rd8, %rd1;
	mov.u32 	%r1, %ctaid.x;
	mov.u32 	%r2, %tid.x;
	mov.u32 	%r3, %ntid.x;
	mad.lo.s32 	%r4, %r1, %r3, %r2;
	mul.wide.s32 	%rd9, %r4, 4;
	add.s64 	%rd10, %rd8, %rd9;
	ld.global.f32 	%f4, [%rd10];
	setp.lt.f32 	%p1, %f4, 0f00000000;
	neg.f32 	%f5, %f2;
	selp.f32 	%f6, %f5, %f2, %p1;
	add.s64 	%rd11, %rd7, %rd9;
	ld.global.f32 	%f7, [%rd11];
	mul.f32 	%f8, %f7, %f6;
	atom.global.add.f32 	%f9, [%rd6], %f8;
	ld.global.f32 	%f10, [%rd11];
	mul.f32 	%f11, %f10, %f10;
	mul.f32 	%f12, %f3, %f11;
	mul.f32 	%f13, %f12, 0f3F000000;
	atom.global.add.f32 	%f14, [%rd5], %f13;
	ld.global.f32 	%f15, [%rd10];
	div.rn.f32 	%f16, %f15, %f1;
	ld.global.f32 	%f17, [%rd11];
	fma.rn.f32 	%f18, %f3, %f17, %f16;
	add.f32 	%f19, %f2, %f18;
	st.global.f32 	[%rd10], %f19;
	ret;

}


// ===== COMPILED SASS (sm_100) =====

	.target	sm_100

	.elftype	@"ET_EXEC"


//--------------------- .note.nv.tkinfo           --------------------------
	.section	.note.nv.tkinfo,"",@"SHT_NOTE"
	.sectionflags	@"SHF_NOTE_NV_TKINFO"
	.tkinfo
        /*0018*/ 	.word	0x00000002
        /*0030*/ 	.string	""
        /*0030*/ 	.string	"ptxas"
        /*0030*/ 	.string	"Cuda compilation tools, release 13.0, V13.0.88"
        /*0030*/ 	.string	"Build cuda_13.0.r13.0/compiler.36424714_0"
        /*0030*/ 	.string	"-arch sm_100 -m 64 "



//--------------------- .note.nv.cuinfo           --------------------------
	.section	.note.nv.cuinfo,"",@"SHT_NOTE"
	.sectionflags	@"SHF_NOTE_NV_CUINFO"
        /*0018*/ 	.short	0x0002
        /*001a*/ 	.short	0x0064
        /*001c*/ 	.short	0x0082
	.zero		2


//--------------------- .nv.info                  --------------------------
	.section	.nv.info,"",@"SHT_CUDA_INFO"
	.align	4


	//----- nvinfo : EIATTR_REGCOUNT
	.align		4
        /*0000*/ 	.byte	0x04, 0x2f
        /*0002*/ 	.short	(.L_1 - .L_0)
	.align		4
.L_0:
        /*0004*/ 	.word	index@(adagradfloat)
        /*0008*/ 	.word	0x0000000f


	//----- nvinfo : EIATTR_FRAME_SIZE
	.align		4
.L_1:
        /*000c*/ 	.byte	0x04, 0x11
        /*000e*/ 	.short	(.L_3 - .L_2)
	.align		4
.L_2:
        /*0010*/ 	.word	index@($__internal_9_$__cuda_sm3x_div_rn_noftz_f32_slowpath)
        /*0014*/ 	.word	0x00000000


	//----- nvinfo : EIATTR_FRAME_SIZE
	.align		4
.L_3:
        /*0018*/ 	.byte	0x04, 0x11
        /*001a*/ 	.short	(.L_5 - .L_4)
	.align		4
.L_4:
        /*001c*/ 	.word	index@($__internal_8_$__cuda_sm20_sqrt_rn_f32_slowpath)
        /*0020*/ 	.word	0x00000000


	//----- nvinfo : EIATTR_FRAME_SIZE
	.align		4
.L_5:
        /*0024*/ 	.byte	0x04, 0x11
        /*0026*/ 	.short	(.L_7 - .L_6)
	.align		4
.L_6:
        /*0028*/ 	.word	index@(adagradfloat)
        /*002c*/ 	.word	0x00000000


	//----- nvinfo : EIATTR_REGCOUNT
	.align		4
.L_7:
        /*0030*/ 	.byte	0x04, 0x2f
        /*0032*/ 	.short	(.L_9 - .L_8)
	.align		4
.L_8:
        /*0034*/ 	.word	index@(adamfloat)
        /*0038*/ 	.word	0x0000001c


	//----- nvinfo : EIATTR_FRAME_SIZE
	.align		4
.L_9:
        /*003c*/ 	.byte	0x04, 0x11
        /*003e*/ 	.short	(.L_11 - .L_10)
	.align		4
.L_10:
        /*0040*/ 	.word	index@($__internal_7_$__cuda_sm3x_div_rn_noftz_f32_slowpath)
        /*0044*/ 	.word	0x00000000


	//----- nvinfo : EIATTR_FRAME_SIZE
	.align		4
.L_11:
        /*0048*/ 	.byte	0x04, 0x11
        /*004a*/ 	.short	(.L_13 - .L_12)
	.align		4
.L_12:
        /*004c*/ 	.word	index@($__internal_6_$__cuda_sm20_sqrt_rn_f32_slowpath)
        /*0050*/ 	.word	0x00000000


	//----- nvinfo : EIATTR_FRAME_SIZE
	.align		4
.L_13:
        /*0054*/ 	.byte	0x04, 0x11
        /*0056*/ 	.short	(.L_15 - .L_14)
	.align		4
.L_14:
        /*0058*/ 	.word	index@($__internal_5_$__cuda_sm20_div_rn_f64_full)
        /*005c*/ 	.word	0x00000000


	//----- nvinfo : EIATTR_FRAME_SIZE
	.align		4
.L_15:
        /*0060*/ 	.byte	0x04, 0x11
        /*0062*/ 	.short	(.L_17 - .L_16)
	.align		4
.L_16:
        /*0064*/ 	.word	index@(adamfloat)
        /*0068*/ 	.word	0x00000000


	//----- nvinfo : EIATTR_REGCOUNT
	.align		4
.L_17:
        /*006c*/ 	.byte	0x04, 0x2f
        /*006e*/ 	.short	(.L_19 - .L_18)
	.align		4
.L_18:
        /*0070*/ 	.word	index@(adadeltafloat)
        /*0074*/ 	.word	0x00000012


	//----- nvinfo : EIATTR_FRAME_SIZE
	.align		4
.L_19:
        /*0078*/ 	.byte	0x04, 0x11
        /*007a*/ 	.short	(.L_21 - .L_20)
	.align		4
.L_20:
        /*007c*/ 	.word	index@($__internal_4_$__cuda_sm3x_div_rn_noftz_f32_slowpath)
        /*0080*/ 	.word	0x00000000


	//----- nvinfo : EIATTR_FRAME_SIZE
	.align		4
.L_21:
        /*0084*/ 	.byte	0x04, 0x11
        /*0086*/ 	.short	(.L_23 - .L_22)
	.align		4
.L_22:
        /*0088*/ 	.word	index@($__internal_3_$__cuda_sm20_sqrt_rn_f32_slowpath)
        /*008c*/ 	.word	0x00000000


	//----- nvinfo : EIATTR_FRAME_SIZE
	.align		4
.L_23:
        /*0090*/ 	.byte	0x04, 0x11
        /*0092*/ 	.short	(.L_25 - .L_24)
	.align		4
.L_24:
        /*0094*/ 	.word	index@(adadeltafloat)
        /*0098*/ 	.word	0x00000000


	//----- nvinfo : EIATTR_REGCOUNT
	.align		4
.L_25:
        /*009c*/ 	.byte	0x04, 0x2f
        /*009e*/ 	.short	(.L_27 - .L_26)
	.align		4
.L_26:
        /*00a0*/ 	.word	index@(l1regularizationfloat)
        /*00a4*/ 	.word	0x00000012


	//----- nvinfo : EIATTR_FRAME_SIZE
	.align		4
.L_27:
        /*00a8*/ 	.byte	0x04, 0x11
        /*00aa*/ 	.short	(.L_29 - .L_28)
	.align		4
.L_28:
        /*00ac*/ 	.word	index@($__internal_2_$__cuda_sm3x_div_rn_noftz_f32_slowpath)
        /*00b0*/ 	.word	0x00000000


	//----- nvinfo : EIATTR_FRAME_SIZE
	.align		4
.L_29:
        /*00b4*/ 	.byte	0x04, 0x11
        /*00b6*/ 	.short	(.L_31 - .L_30)
	.align		4
.L_30:
        /*00b8*/ 	.word	index@(l1regularizationfloat)
        /*00bc*/ 	.word	0x00000000


	//----- nvinfo : EIATTR_REGCOUNT
	.align		4
.L_31:
        /*00c0*/ 	.byte	0x04, 0x2f
        /*00c2*/ 	.short	(.L_33 - .L_32)
	.align		4
.L_32:
        /*00c4*/ 	.word	index@(l2regularizationfloat)
        /*00c8*/ 	.word	0x00000012


	//----- nvinfo : EIATTR_FRAME_SIZE
	.align		4
.L_33:
        /*00cc*/ 	.byte	0x04, 0x11
        /*00ce*/ 	.short	(.L_35 - .L_34)
	.align		4
.L_34:
        /*00d0*/ 	.word	index@($__internal_1_$__cuda_sm3x_div_rn_noftz_f32_slowpath)
        /*00d4*/ 	.word	0x00000000


	//----- nvinfo : EIATTR_FRAME_SIZE
	.align		4
.L_35:
        /*00d8*/ 	.byte	0x04, 0x11
        /*00da*/ 	.short	(.L_37 - .L_36)
	.align		4
.L_36:
        /*00dc*/ 	.word	index@(l2regularizationfloat)
        /*00e0*/ 	.word	0x00000000


	//----- nvinfo : EIATTR_REGCOUNT
	.align		4
.L_37:
        /*00e4*/ 	.byte	0x04, 0x2f
        /*00e6*/ 	.short	(.L_39 - .L_38)
	.align		4
.L_38:
        /*00e8*/ 	.word	index@(l1l2regularizationfloat)
        /*00ec*/ 	.word	0x00000014


	//----- nvinfo : EIATTR_FRAME_SIZE
	.align		4
.L_39:
        /*00f0*/ 	.byte	0x04, 0x11
        /*00f2*/ 	.short	(.L_41 - .L_40)
	.align		4
.L_40:
        /*00f4*/ 	.word	index@($__internal_0_$__cuda_sm3x_div_rn_noftz_f32_slowpath)
        /*00f8*/ 	.word	0x00000000


	//----- nvinfo : EIATTR_FRAME_SIZE
	.align		4
.L_41:
        /*00fc*/ 	.byte	0x04, 0x11
        /*00fe*/ 	.short	(.L_43 - .L_42)
	.align		4
.L_42:
        /*0100*/ 	.word	index@(l1l2regularizationfloat)
        /*0104*/ 	.word	0x00000000


	//----- nvinfo : EIATTR_MIN_STACK_SIZE
	.align		4
.L_43:
        /*0108*/ 	.byte	0x04, 0x12
        /*010a*/ 	.short	(.L_45 - .L_44)
	.align		4
.L_44:
        /*010c*/ 	.word	index@(l1l2regularizationfloat)
        /*0110*/ 	.word	0x00000000


	//----- nvinfo : EIATTR_MIN_STACK_SIZE
	.align		4
.L_45:
        /*0114*/ 	.byte	0x04, 0x12
        /*0116*/ 	.short	(.L_47 - .L_46)
	.align		4
.L_46:
        /*0118*/ 	.word	index@(l2regularizationfloat)
        /*011c*/ 	.word	0x00000000


	//----- nvinfo : EIATTR_MIN_STACK_SIZE
	.align		4
.L_47:
        /*0120*/ 	.byte	0x04, 0x12
        /*0122*/ 	.short	(.L_49 - .L_48)
	.align		4
.L_48:
        /*0124*/ 	.word	index@(l1regularizationfloat)
        /*0128*/ 	.word	0x00000000


	//----- nvinfo : EIATTR_MIN_STACK_SIZE
	.align		4
.L_49:
        /*012c*/ 	.byte	0x04, 0x12
        /*012e*/ 	.short	(.L_51 - .L_50)
	.align		4
.L_50:
        /*0130*/ 	.word	index@(adadeltafloat)
        /*0134*/ 	.word	0x00000000


	//----- nvinfo : EIATTR_MIN_STACK_SIZE
	.align		4
.L_51:
        /*0138*/ 	.byte	0x04, 0x12
        /*013a*/ 	.short	(.L_53 - .L_52)
	.align		4
.L_52:
        /*013c*/ 	.word	index@(adamfloat)
        /*0140*/ 	.word	0x00000000


	//----- nvinfo : EIATTR_MIN_STACK_SIZE
	.align		4
.L_53:
        /*0144*/ 	.byte	0x04, 0x12
        /*0146*/ 	.short	(.L_55 - .L_54)
	.align		4
.L_54:
        /*0148*/ 	.word	index@(adagradfloat)
        /*014c*/ 	.word	0x00000000
.L_55:


//--------------------- .nv.compat                --------------------------
	.section	.nv.compat,"",@"SHT_CUDA_COMPAT_INFO"
	.align	4
        /*0000*/ 	.byte	0x02, 0x09, 0x00, 0x00, 0x02, 0x02, 0x01, 0x00, 0x02, 0x05, 0x05, 0x00, 0x03, 0x07, 0x01, 0x01
        /*0010*/ 	.byte	0x02, 0x03, 0x00, 0x00, 0x02, 0x06, 0x01, 0x00, 0x04, 0x0b, 0x08, 0x00, 0x01, 0x00, 0x00, 0x00
        /*0020*/ 	.byte	0x00, 0x00, 0x00, 0x00


//--------------------- .nv.info.l1l2regularizationfloat --------------------------
	.section	.nv.info.l1l2regularizationfloat,"",@"SHT_CUDA_INFO"
	.sectionflags	@""
	.align	4


	//----- nvinfo : EIATTR_CUDA_API_VERSION
	.align		4
        /*0000*/ 	.byte	0x04, 0x37
        /*0002*/ 	.short	(.L_57 - .L_56)
.L_56:
        /*0004*/ 	.word	0x00000082


	//----- nvinfo : EIATTR_KPARAM_INFO
	.align		4
.L_57:
        /*0008*/ 	.byte	0x04, 0x17
        /*000a*/ 	.short	(.L_59 - .L_58)
.L_58:
        /*000c*/ 	.word	0x00000000
        /*0010*/ 	.short	0x0006
        /*0012*/ 	.short	0x0028
        /*0014*/ 	.byte	0x00, 0xf0, 0x11, 0x00


	//----- nvinfo : EIATTR_KPARAM_INFO
	.align		4
.L_59:
        /*0018*/ 	.byte	0x04, 0x17
        /*001a*/ 	.short	(.L_61 - .L_60)
.L_60:
        /*001c*/ 	.word	0x00000000
        /*0020*/ 	.short	0x0005
        /*0022*/ 	.short	0x0024
        /*0024*/ 	.byte	0x00, 0xf0, 0x11, 0x00


	//----- nvinfo : EIATTR_KPARAM_INFO
	.align		4
.L_61:
        /*0028*/ 	.byte	0x04, 0x17
        /*002a*/ 	.short	(.L_63 - .L_62)
.L_62:
        /*002c*/ 	.word	0x00000000
        /*0030*/ 	.short	0x0004
        /*0032*/ 	.short	0x0020
        /*0034*/ 	.byte	0x00, 0xf0, 0x11, 0x00


	//----- nvinfo : EIATTR_KPARAM_INFO
	.align		4
.L_63:
        /*0038*/ 	.byte	0x04, 0x17
        /*003a*/ 	.short	(.L_65 - .L_64)
.L_64:
        /*003c*/ 	.word	0x00000000
        /*0040*/ 	.short	0x0003
        /*0042*/ 	.short	0x0018
        /*0044*/ 	.byte	0x00, 0xf5, 0x21, 0x00


	//----- nvinfo : EIATTR_KPARAM_INFO
	.align		4
.L_65:
        /*0048*/ 	.byte	0x04, 0x17
        /*004a*/ 	.short	(.L_67 - .L_66)
.L_66:
        /*004c*/ 	.word	0x00000000
        /*0050*/ 	.short	0x0002
        /*0052*/ 	.short	0x0010
        /*0054*/ 	.byte	0x00, 0xf5, 0x21, 0x00


	//----- nvinfo : EIATTR_KPARAM_INFO
	.align		4
.L_67:
        /*0058*/ 	.byte	0x04, 0x17
        /*005a*/ 	.short	(.L_69 - .L_68)
.L_68:
        /*005c*/ 	.word	0x00000000
        /*0060*/ 	.short	0x0001
        /*0062*/ 	.short	0x0008
        /*0064*/ 	.byte	0x00, 0xf5, 0x21, 0x00


	//----- nvinfo : EIATTR_KPARAM_INFO
	.align		4
.L_69:
        /*0068*/ 	.byte	0x04, 0x17
        /*006a*/ 	.short	(.L_71 - .L_70)
.L_70:
        /*006c*/ 	.word	0x00000000
        /*0070*/ 	.short	0x0000
        /*0072*/ 	.short	0x0000
        /*0074*/ 	.byte	0x00, 0xf5, 0x21, 0x00


	//----- nvinfo : EIATTR_SPARSE_MMA_MASK
	.align		4
.L_71:
        /*0078*/ 	.byte	0x03, 0x50
        /*007a*/ 	.short	0x0000


	//----- nvinfo : EIATTR_MAXREG_COUNT
	.align		4
        /*007c*/ 	.byte	0x03, 0x1b
        /*007e*/ 	.short	0x00ff


	//----- nvinfo : EIATTR_MERCURY_ISA_VERSION
	.align		4
        /*0080*/ 	.byte	0x03, 0x5f
        /*0082*/ 	.short	0x0101


	//----- nvinfo : EIATTR_VRC_CTA_INIT_COUNT
	.align		4
        /*0084*/ 	.byte	0x02, 0x4a
	.zero		1
	.zero		1


	//----- nvinfo : EIATTR_EXIT_INSTR_OFFSETS
	.align		4
        /*0088*/ 	.byte	0x04, 0x1c
        /*008a*/ 	.short	(.L_73 - .L_72)


	//   ....[0]....
.L_72:
        /*008c*/ 	.word	0x000002b0


	//----- nvinfo : EIATTR_CRS_STACK_SIZE
	.align		4
.L_73:
        /*0090*/ 	.byte	0x04, 0x1e
        /*0092*/ 	.short	(.L_75 - .L_74)
.L_74:
        /*0094*/ 	.word	0x00000000


	//----- nvinfo : EIATTR_CBANK_PARAM_SIZE
	.align		4
.L_75:
        /*0098*/ 	.byte	0x03, 0x19
        /*009a*/ 	.short	0x002c


	//----- nvinfo : EIATTR_PARAM_CBANK
	.align		4
        /*009c*/ 	.byte	0x04, 0x0a
        /*009e*/ 	.short	(.L_77 - .L_76)
	.align		4
.L_76:
        /*00a0*/ 	.word	index@(.nv.constant0.l1l2regularizationfloat)
        /*00a4*/ 	.short	0x0380
        /*00a6*/ 	.short	0x002c


	//----- nvinfo : EIATTR_SW_WAR
	.align		4
.L_77:
        /*00a8*/ 	.byte	0x04, 0x36
        /*00aa*/ 	.short	(.L_79 - .L_78)
.L_78:
        /*00ac*/ 	.word	0x00000008
.L_79:


//--------------------- .nv.info.l2regularizationfloat --------------------------
	.section	.nv.info.l2regularizationfloat,"",@"SHT_CUDA_INFO"
	.sectionflags	@""
	.align	4


	//----- nvinfo : EIATTR_CUDA_API_VERSION
	.align		4
        /*0000*/ 	.byte	0x04, 0x37
        /*0002*/ 	.short	(.L_81 - .L_80)
.L_80:
        /*0004*/ 	.word	0x00000082


	//----- nvinfo : EIATTR_KPARAM_INFO
	.align		4
.L_81:
        /*0008*/ 	.byte	0x04, 0x17
        /*000a*/ 	.short	(.L_83 - .L_82)
.L_82:
        /*000c*/ 	.word	0x00000000
        /*0010*/ 	.short	0x0006
        /*0012*/ 	.short	0x0028
        /*0014*/ 	.byte	0x00, 0xf0, 0x11, 0x00


	//----- nvinfo : EIATTR_KPARAM_INFO
	.align		4
.L_83:
        /*0018*/ 	.byte	0x04, 0x17
        /*001a*/ 	.short	(.L_85 - .L_84)
.L_84:
        /*001c*/ 	.word	0x00000000
        /*0020*/ 	.short	0x0005
        /*0022*/ 	.short	0x0024
        /*0024*/ 	.byte	0x00, 0xf0, 0x11, 0x00


	//----- nvinfo : EIATTR_KPARAM_INFO
	.align		4
.L_85:
        /*0028*/ 	.byte	0x04, 0x17
        /*002a*/ 	.short	(.L_87 - .L_86)
.L_86:
        /*002c*/ 	.word	0x00000000
        /*0030*/ 	.short	0x0004
        /*0032*/ 	.short	0x0020
        /*0034*/ 	.byte	0x00, 0xf0, 0x11, 0x00


	//----- nvinfo : EIATTR_KPARAM_INFO
	.align		4
.L_87:
        /*0038*/ 	.byte	0x04, 0x17
        /*003a*/ 	.short	(.L_89 - .L_88)
.L_88:
        /*003c*/ 	.word	0x00000000
        /*0040*/ 	.short	0x0003
        /*0042*/ 	.short	0x0018
        /*0044*/ 	.byte	0x00, 0xf5, 0x21, 0x00


	//----- nvinfo : EIATTR_KPARAM_INFO
	.align		4
.L_89:
        /*0048*/ 	.byte	0x04, 0x17
        /*004a*/ 	.short	(.L_91 - .L_90)
.L_90:
        /*004c*/ 	.word	0x00000000
        /*0050*/ 	.short	0x0002
        /*0052*/ 	.short	0x0010
        /*0054*/ 	.byte	0x00, 0xf5, 0x21, 0x00


	//----- nvinfo : EIATTR_KPARAM_INFO
	.align		4
.L_91:
        /*0058*/ 	.byte	0x04, 0x17
        /*005a*/ 	.short	(.L_93 - .L_92)
.L_92:
        /*005c*/ 	.word	0x00000000
        /*0060*/ 	.short	0x0001
        /*0062*/ 	.short	0x0008
        /*0064*/ 	.byte	0x00, 0xf5, 0x21, 0x00


	//----- nvinfo : EIATTR_KPARAM_INFO
	.align		4
.L_93:
        /*0068*/ 	.byte	0x04, 0x17
        /*006a*/ 	.short	(.L_95 - .L_94)
.L_94:
        /*006c*/ 	.word	0x00000000
        /*0070*/ 	.short	0x0000
        /*0072*/ 	.short	0x0000
        /*0074*/ 	.byte	0x00, 0xf5, 0x21, 0x00


	//----- nvinfo : EIATTR_SPARSE_MMA_MASK
	.align		4
.L_95:
        /*0078*/ 	.byte	0x03, 0x50
        /*007a*/ 	.short	0x0000


	//----- nvinfo : EIATTR_MAXREG_COUNT
	.align		4
        /*007c*/ 	.byte	0x03, 0x1b
        /*007e*/ 	.short	0x00ff


	//----- nvinfo : EIATTR_MERCURY_ISA_VERSION
	.align		4
        /*0080*/ 	.byte	0x03, 0x5f
        /*0082*/ 	.short	0x0101


	//----- nvinfo : EIATTR_VRC_CTA_INIT_COUNT
	.align		4
        /*0084*/ 	.byte	0x02, 0x4a
	.zero		1
	.zero		1


	//----- nvinfo : EIATTR_EXIT_INSTR_OFFSETS
	.align		4
        /*0088*/ 	.byte	0x04, 0x1c
        /*008a*/ 	.short	(.L_97 - .L_96)


	//   ....[0]....
.L_96:
        /*008c*/ 	.word	0x00000230


	//----- nvinfo : EIATTR_CRS_STACK_SIZE
	.align		4
.L_97:
        /*0090*/ 	.byte	0x04, 0x1e
        /*0092*/ 	.short	(.L_99 - .L_98)
.L_98:
        /*0094*/ 	.word	0x00000000


	//----- nvinfo : EIATTR_CBANK_PARAM_SIZE
	.align		4
.L_99:
        /*0098*/ 	.byte	0x03, 0x19
        /*009a*/ 	.short	0x002c


	//----- nvinfo : EIATTR_PARAM_CBANK
	.align		4
        /*009c*/ 	.byte	0x04, 0x0a
        /*009e*/ 	.short	(.L_101 - .L_100)
	.align		4
.L_100:
        /*00a0*/ 	.word	index@(.nv.constant0.l2regularizationfloat)
        /*00a4*/ 	.short	0x0380
        /*00a6*/ 	.short	0x002c


	//----- nvinfo : EIATTR_SW_WAR
	.align		4
.L_101:
        /*00a8*/ 	.byte	0x04, 0x36
        /*00aa*/ 	.short	(.L_103 - .L_102)
.L_102:
        /*00ac*/ 	.word	0x00000008
.L_103:


//--------------------- .nv.info.l1regularizationfloat --------------------------
	.section	.nv.info.l1regularizationfloat,"",@"SHT_CUDA_INFO"
	.sectionflags	@""
	.align	4


	//----- nvinfo : EIATTR_CUDA_API_VERSION
	.align		4
        /*0000*/ 	.byte	0x04, 0x37
        /*0002*/ 	.short	(.L_105 - .L_104)
.L_104:
        /*0004*/ 	.word	0x00000082


	//----- nvinfo : EIATTR_KPARAM_INFO
	.align		4
.L_105:
        /*0008*/ 	.byte	0x04, 0x17
        /*000a*/ 	.short	(.L_107 - .L_106)
.L_106:
        /*000c*/ 	.word	0x00000000
        /*0010*/ 	.short	0x0006
        /*0012*/ 	.short	0x0028
        /*0014*/ 	.byte	0x00, 0xf0, 0x11, 0x00


	//----- nvinfo : EIATTR_KPARAM_INFO
	.align		4
.L_107:
        /*0018*/ 	.byte	0x04, 0x17
        /*001a*/ 	.short	(.L_109 - .L_108)
.L_108:
        /*001c*/ 	.word	0x00000000
        /*0020*/ 	.short	0x0005
        /*0022*/ 	.short	0x0024
        /*0024*/ 	.byte	0x00, 0xf0, 0x11, 0x00


	//----- nvinfo : EIATTR_KPARAM_INFO
	.align		4
.L_109:
        /*0028*/ 	.byte	0x04, 0x17
        /*002a*/ 	.short	(.L_111 - .L_110)
.L_110:
        /*002c*/ 	.word	0x00000000
        /*0030*/ 	.short	0x0004
        /*0032*/ 	.short	0x0020
        /*0034*/ 	.byte	0x00, 0xf0, 0x11, 0x00


	//----- nvinfo : EIATTR_KPARAM_INFO
	.align		4
.L_111:
        /*0038*/ 	.byte	0x04, 0x17
        /*003a*/ 	.short	(.L_113 - .L_112)
.L_112:
        /*003c*/ 	.word	0x00000000
        /*0040*/ 	.short	0x0003
        /*0042*/ 	.short	0x0018
        /*0044*/ 	.byte	0x00, 0xf5, 0x21, 0x00


	//----- nvinfo : EIATTR_KPARAM_INFO
	.align		4
.L_113:
        /*0048*/ 	.byte	0x04, 0x17
        /*004a*/ 	.short	(.L_115 - .L_114)
.L_114:
        /*004c*/ 	.word	0x00000000
        /*0050*/ 	.short	0x0002
        /*0052*/ 	.short	0x0010
        /*0054*/ 	.byte	0x00, 0xf5, 0x21, 0x00


	//----- nvinfo : EIATTR_KPARAM_INFO
	.align		4
.L_115:
        /*0058*/ 	.byte	0x04, 0x17
        /*005a*/ 	.short	(.L_117 - .L_116)
.L_116:
        /*005c*/ 	.word	0x00000000
        /*0060*/ 	.short	0x0001
        /*0062*/ 	.short	0x0008
        /*0064*/ 	.byte	0x00, 0xf5, 0x21, 0x00


	//----- nvinfo : EIATTR_KPARAM_INFO
	.align		4
.L_117:
        /*0068*/ 	.byte	0x04, 0x17
        /*006a*/ 	.short	(.L_119 - .L_118)
.L_118:
        /*006c*/ 	.word	0x00000000
        /*0070*/ 	.short	0x0000
        /*0072*/ 	.short	0x0000
        /*0074*/ 	.byte	0x00, 0xf5, 0x21, 0x00


	//----- nvinfo : EIATTR_SPARSE_MMA_MASK
	.align		4
.L_119:
        /*0078*/ 	.byte	0x03, 0x50
        /*007a*/ 	.short	0x0000


	//----- nvinfo : EIATTR_MAXREG_COUNT
	.align		4
        /*007c*/ 	.byte	0x03, 0x1b
        /*007e*/ 	.short	0x00ff


	//----- nvinfo : EIATTR_MERCURY_ISA_VERSION
	.align		4
        /*0080*/ 	.byte	0x03, 0x5f
        /*0082*/ 	.short	0x0101


	//----- nvinfo : EIATTR_VRC_CTA_INIT_COUNT
	.align		4
        /*0084*/ 	.byte	0x02, 0x4a
	.zero		1
	.zero		1


	//----- nvinfo : EIATTR_EXIT_INSTR_OFFSETS
	.align		4
        /*0088*/ 	.byte	0x04, 0x1c
        /*008a*/ 	.short	(.L_121 - .L_120)


	//   ....[0]....
.L_120:
        /*008c*/ 	.word	0x00000220


	//----- nvinfo : EIATTR_CRS_STACK_SIZE
	.align		4
.L_121:
        /*0090*/ 	.byte	0x04, 0x1e
        /*0092*/ 	.short	(.L_123 - .L_122)
.L_122:
        /*0094*/ 	.word	0x00000000


	//----- nvinfo : EIATTR_CBANK_PARAM_SIZE
	.align		4
.L_123:
        /*0098*/ 	.byte	0x03, 0x19
        /*009a*/ 	.short	0x002c


	//----- nvinfo : EIATTR_PARAM_CBANK
	.align		4
        /*009c*/ 	.byte	0x04, 0x0a
        /*009e*/ 	.short	(.L_125 - .L_124)
	.align		4
.L_124:
        /*00a0*/ 	.word	index@(.nv.constant0.l1regularizationfloat)
        /*00a4*/ 	.short	0x0380
        /*00a6*/ 	.short	0x002c


	//----- nvinfo : EIATTR_SW_WAR
	.align		4
.L_125:
        /*00a8*/ 	.byte	0x04, 0x36
        /*00aa*/ 	.short	(.L_127 - .L_126)
.L_126:
        /*00ac*/ 	.word	0x00000008
.L_127:


//--------------------- .nv.info.adadeltafloat    --------------------------
	.section	.nv.info.adadeltafloat,"",@"SHT_CUDA_INFO"
	.sectionflags	@""
	.align	4


	//----- nvinfo : EIATTR_CUDA_API_VERSION
	.align		4
        /*0000*/ 	.byte	0x04, 0x37
        /*0002*/ 	.short	(.L_129 - .L_128)
.L_128:
        /*0004*/ 	.word	0x00000082


	//----- nvinfo : EIATTR_KPARAM_INFO
	.align		4
.L_129:
        /*0008*/ 	.byte	0x04, 0x17
        /*000a*/ 	.short	(.L_131 - .L_130)
.L_130:
        /*000c*/ 	.word	0x00000000
        /*0010*/ 	.short	0x0005
        /*0012*/ 	.short	0x0024
        /*0014*/ 	.byte	0x00, 0xf0, 0x11, 0x00


	//----- nvinfo : EIATTR_KPARAM_INFO
	.align		4
.L_131:
        /*0018*/ 	.byte	0x04, 0x17
        /*001a*/ 	.short	(.L_133 - .L_132)
.L_132:
        /*001c*/ 	.word	0x00000000
        /*0020*/ 	.short	0x0004
        /*0022*/ 	.short	0x0020
        /*0024*/ 	.byte	0x00, 0xf0, 0x11, 0x00


	//----- nvinfo : EIATTR_KPARAM_INFO
	.align		4
.L_133:
        /*0028*/ 	.byte	0x04, 0x17
        /*002a*/ 	.short	(.L_135 - .L_134)
.L_134:
        /*002c*/ 	.word	0x00000000
        /*0030*/ 	.short	0x0003
        /*0032*/ 	.short	0x0018
        /*0034*/ 	.byte	0x00, 0xf5, 0x21, 0x00


	//----- nvinfo : EIATTR_KPARAM_INFO
	.align		4
.L_135:
        /*0038*/ 	.byte	0x04, 0x17
        /*003a*/ 	.short	(.L_137 - .L_136)
.L_136:
        /*003c*/ 	.word	0x00000000
        /*0040*/ 	.short	0x0002
        /*0042*/ 	.short	0x0010
        /*0044*/ 	.byte	0x00, 0xf5, 0x21, 0x00


	//----- nvinfo : EIATTR_KPARAM_INFO
	.align		4
.L_137:
        /*0048*/ 	.byte	0x04, 0x17
        /*004a*/ 	.short	(.L_139 - .L_138)
.L_138:
        /*004c*/ 	.word	0x00000000
        /*0050*/ 	.short	0x0001
        /*0052*/ 	.short	0x0008
        /*0054*/ 	.byte	0x00, 0xf5, 0x21, 0x00


	//----- nvinfo : EIATTR_KPARAM_INFO
	.align		4
.L_139:
        /*0058*/ 	.byte	0x04, 0x17
        /*005a*/ 	.short	(.L_141 - .L_140)
.L_140:
        /*005c*/ 	.word	0x00000000
        /*0060*/ 	.short	0x0000
        /*0062*/ 	.short	0x0000
        /*0064*/ 	.byte	0x00, 0xf5, 0x21, 0x00


	//----- nvinfo : EIATTR_SPARSE_MMA_MASK
	.align		4
.L_141:
        /*0068*/ 	.byte	0x03, 0x50
        /*006a*/ 	.short	0x0000


	//----- nvinfo : EIATTR_MAXREG_COUNT
	.align		4
        /*006c*/ 	.byte	0x03, 0x1b
        /*006e*/ 	.short	0x00ff


	//----- nvinfo : EIATTR_MERCURY_ISA_VERSION
	.align		4
        /*0070*/ 	.byte	0x03, 0x5f
        /*0072*/ 	.short	0x0101


	//----- nvinfo : EIATTR_VRC_CTA_INIT_COUNT
	.align		4
        /*0074*/ 	.byte	0x02, 0x4a
	.zero		1
	.zero		1


	//----- nvinfo : EIATTR_EXIT_INSTR_OFFSETS
	.align		4
        /*0078*/ 	.byte	0x04, 0x1c
        /*007a*/ 	.short	(.L_143 - .L_142)


	//   ....[0]....
.L_142:
        /*007c*/ 	.word	0x00000320


	//----- nvinfo : EIATTR_CRS_STACK_SIZE
	.align		4
.L_143:
        /*0080*/ 	.byte	0x04, 0x1e
        /*0082*/ 	.short	(.L_145 - .L_144)
.L_144:
        /*0084*/ 	.word	0x00000000


	//----- nvinfo : EIATTR_CBANK_PARAM_SIZE
	.align		4
.L_145:
        /*0088*/ 	.byte	0x03, 0x19
        /*008a*/ 	.short	0x0028


	//----- nvinfo : EIATTR_PARAM_CBANK
	.align		4
        /*008c*/ 	.byte	0x04, 0x0a
        /*008e*/ 	.short	(.L_147 - .L_146)
	.align		4
.L_146:
        /*0090*/ 	.word	index@(.nv.constant0.adadeltafloat)
        /*0094*/ 	.short	0x0380
        /*0096*/ 	.short	0x0028


	//----- nvinfo : EIATTR_SW_WAR
	.align		4
.L_147:
        /*0098*/ 	.byte	0x04, 0x36
        /*009a*/ 	.short	(.L_149 - .L_148)
.L_148:
        /*009c*/ 	.word	0x00000008
.L_149:


//--------------------- .nv.info.adamfloat        --------------------------
	.section	.nv.info.adamfloat,"",@"SHT_CUDA_INFO"
	.sectionflags	@""
	.align	4


	//----- nvinfo : EIATTR_CUDA_API_VERSION
	.align		4
        /*0000*/ 	.byte	0x04, 0x37
        /*0002*/ 	.short	(.L_151 - .L_150)
.L_150:
        /*0004*/ 	.word	0x00000082


	//----- nvinfo : EIATTR_KPARAM_INFO
	.align		4
.L_151:
        /*0008*/ 	.byte	0x04, 0x17
        /*000a*/ 	.short	(.L_153 - .L_152)
.L_152:
        /*000c*/ 	.word	0x00000000
        /*0010*/ 	.short	0x0007
        /*0012*/ 	.short	0x002c
        /*0014*/ 	.byte	0x00, 0xf0, 0x11, 0x00


	//----- nvinfo : EIATTR_KPARAM_INFO
	.align		4
.L_153:
        /*0018*/ 	.byte	0x04, 0x17
        /*001a*/ 	.short	(.L_155 - .L_154)
.L_154:
        /*001c*/ 	.word	0x00000000
        /*0020*/ 	.short	0x0006
        /*0022*/ 	.short	0x0028
        /*0024*/ 	.byte	0x00, 0xf0, 0x11, 0x00


	//----- nvinfo : EIATTR_KPARAM_INFO
	.align		4
.L_155:
        /*0028*/ 	.byte	0x04, 0x17
        /*002a*/ 	.short	(.L_157 - .L_156)
.L_156:
        /*002c*/ 	.word	0x00000000
        /*0030*/ 	.short	0x0005
        /*0032*/ 	.short	0x0024
        /*0034*/ 	.byte	0x00, 0xf0, 0x11, 0x00


	//----- nvinfo : EIATTR_KPARAM_INFO
	.align		4
.L_157:
        /*0038*/ 	.byte	0x04, 0x17
        /*003a*/ 	.short	(.L_159 - .L_158)
.L_158:
        /*003c*/ 	.word	0x00000000
        /*0040*/ 	.short	0x0004
        /*0042*/ 	.short	0x0020
        /*0044*/ 	.byte	0x00, 0xf0, 0x11, 0x00


	//----- nvinfo : EIATTR_KPARAM_INFO
	.align		4
.L_159:
        /*0048*/ 	.byte	0x04, 0x17
        /*004a*/ 	.short	(.L_161 - .L_160)
.L_160:
        /*004c*/ 	.word	0x00000000
        /*0050*/ 	.short	0x0003
        /*0052*/ 	.short	0x0018
        /*0054*/ 	.byte	0x00, 0xf5, 0x21, 0x00


	//----- nvinfo : EIATTR_KPARAM_INFO
	.align		4
.L_161:
        /*0058*/ 	.byte	0x04, 0x17
        /*005a*/ 	.short	(.L_163 - .L_162)
.L_162:
        /*005c*/ 	.word	0x00000000
        /*0060*/ 	.short	0x0002
        /*0062*/ 	.short	0x0010
        /*0064*/ 	.byte	0x00, 0xf5, 0x21, 0x00


	//----- nvinfo : EIATTR_KPARAM_INFO
	.align		4
.L_163:
        /*0068*/ 	.byte	0x04, 0x17
        /*006a*/ 	.short	(.L_165 - .L_164)
.L_164:
        /*006c*/ 	.word	0x00000000
        /*0070*/ 	.short	0x0001
        /*0072*/ 	.short	0x0008
        /*0074*/ 	.byte	0x00, 0xf5, 0x21, 0x00


	//----- nvinfo : EIATTR_KPARAM_INFO
	.align		4
.L_165:
        /*0078*/ 	.byte	0x04, 0x17
        /*007a*/ 	.short	(.L_167 - .L_166)
.L_166:
        /*007c*/ 	.word	0x00000000
        /*0080*/ 	.short	0x0000
        /*0082*/ 	.short	0x0000
        /*0084*/ 	.byte	0x00, 0xf5, 0x21, 0x00


	//----- nvinfo : EIATTR_SPARSE_MMA_MASK
	.align		4
.L_167:
        /*0088*/ 	.byte	0x03, 0x50
        /*008a*/ 	.short	0x0000


	//----- nvinfo : EIATTR_MAXREG_COUNT
	.align		4
        /*008c*/ 	.byte	0x03, 0x1b
        /*008e*/ 	.short	0x00ff


	//----- nvinfo : EIATTR_MERCURY_ISA_VERSION
	.align		4
        /*0090*/ 	.byte	0x03, 0x5f
        /*0092*/ 	.short	0x0101


	//----- nvinfo : EIATTR_VRC_CTA_INIT_COUNT
	.align		4
        /*0094*/ 	.byte	0x02, 0x4a
	.zero		1
	.zero		1


	//----- nvinfo : EIATTR_EXIT_INSTR_OFFSETS
	.align		4
        /*0098*/ 	.byte	0x04, 0x1c
        /*009a*/ 	.short	(.L_169 - .L_168)


	//   ....[0]....
.L_168:
        /*009c*/ 	.word	0x00001260


	//----- nvinfo : EIATTR_CRS_STACK_SIZE
	.align		4
.L_169:
        /*00a0*/ 	.byte	0x04, 0x1e
        /*00a2*/ 	.short	(.L_171 - .L_170)
.L_170:
        /*00a4*/ 	.word	0x00000000


	//----- nvinfo : EIATTR_CBANK_PARAM_SIZE
	.align		4
.L_171:
        /*00a8*/ 	.byte	0x03, 0x19
        /*00aa*/ 	.short	0x0030


	//----- nvinfo : EIATTR_PARAM_CBANK
	.align		4
        /*00ac*/ 	.byte	0x04, 0x0a
        /*00ae*/ 	.short	(.L_173 - .L_172)
	.align		4
.L_172:
        /*00b0*/ 	.word	index@(.nv.constant0.adamfloat)
        /*00b4*/ 	.short	0x0380
        /*00b6*/ 	.short	0x0030


	//----- nvinfo : EIATTR_SW_WAR
	.align		4
.L_173:
        /*00b8*/ 	.byte	0x04, 0x36
        /*00ba*/ 	.short	(.L_175 - .L_174)
.L_174:
        /*00bc*/ 	.word	0x00000008
.L_175:


//--------------------- .nv.info.adagradfloat     --------------------------
	.section	.nv.info.adagradfloat,"",@"SHT_CUDA_INFO"
	.sectionflags	@""
	.align	4


	//----- nvinfo : EIATTR_CUDA_API_VERSION
	.align		4
        /*0000*/ 	.byte	0x04, 0x37
        /*0002*/ 	.short	(.L_177 - .L_176)
.L_176:
        /*0004*/ 	.word	0x00000082


	//----- nvinfo : EIATTR_KPARAM_INFO
	.align		4
.L_177:
        /*0008*/ 	.byte	0x04, 0x17
        /*000a*/ 	.short	(.L_179 - .L_178)
.L_178:
        /*000c*/ 	.word	0x00000000
        /*0010*/ 	.short	0x0004
        /*0012*/ 	.short	0x001c
        /*0014*/ 	.byte	0x00, 0xf0, 0x11, 0x00


	//----- nvinfo : EIATTR_KPARAM_INFO
	.align		4
.L_179:
        /*0018*/ 	.byte	0x04, 0x17
        /*001a*/ 	.short	(.L_181 - .L_180)
.L_180:
        /*001c*/ 	.word	0x00000000
        /*0020*/ 	.short	0x0003
        /*0022*/ 	.short	0x0018
        /*0024*/ 	.byte	0x00, 0xf0, 0x11, 0x00


	//----- nvinfo : EIATTR_KPARAM_INFO
	.align		4
.L_181:
        /*0028*/ 	.byte	0x04, 0x17
        /*002a*/ 	.short	(.L_183 - .L_182)
.L_182:
        /*002c*/ 	.word	0x00000000
        /*0030*/ 	.short	0x0002
        /*0032*/ 	.short	0x0010
        /*0034*/ 	.byte	0x00, 0xf5, 0x21, 0x00


	//----- nvinfo : EIATTR_KPARAM_INFO
	.align		4
.L_183:
        /*0038*/ 	.byte	0x04, 0x17
        /*003a*/ 	.short	(.L_185 - .L_184)
.L_184:
        /*003c*/ 	.word	0x00000000
        /*0040*/ 	.short	0x0001
        /*0042*/ 	.short	0x0008
        /*0044*/ 	.byte	0x00, 0xf5, 0x21, 0x00


	//----- nvinfo : EIATTR_KPARAM_INFO
	.align		4
.L_185:
        /*0048*/ 	.byte	0x04, 0x17
        /*004a*/ 	.short	(.L_187 - .L_186)
.L_186:
        /*004c*/ 	.word	0x00000000
        /*0050*/ 	.short	0x0000
        /*0052*/ 	.short	0x0000
        /*0054*/ 	.byte	0x00, 0xf5, 0x21, 0x00


	//----- nvinfo : EIATTR_SPARSE_MMA_MASK
	.align		4
.L_187:
        /*0058*/ 	.byte	0x03, 0x50
        /*005a*/ 	.short	0x0000


	//----- nvinfo : EIATTR_MAXREG_COUNT
	.align		4
        /*005c*/ 	.byte	0x03, 0x1b
        /*005e*/ 	.short	0x00ff


	//----- nvinfo : EIATTR_MERCURY_ISA_VERSION
	.align		4
        /*0060*/ 	.byte	0x03, 0x5f
        /*0062*/ 	.short	0x0101


	//----- nvinfo : EIATTR_VRC_CTA_INIT_COUNT
	.align		4
        /*0064*/ 	.byte	0x02, 0x4a
	.zero		1
	.zero		1


	//----- nvinfo : EIATTR_EXIT_INSTR_OFFSETS
	.align		4
        /*0068*/ 	.byte	0x04, 0x1c
        /*006a*/ 	.short	(.L_189 - .L_188)


	//   ....[0]....
.L_188:
        /*006c*/ 	.word	0x00000310


	//----- nvinfo : EIATTR_CRS_STACK_SIZE
	.align		4
.L_189:
        /*0070*/ 	.byte	0x04, 0x1e
        /*0072*/ 	.short	(.L_191 - .L_190)
.L_190:
        /*0074*/ 	.word	0x00000000


	//----- nvinfo : EIATTR_CBANK_PARAM_SIZE
	.align		4
.L_191:
        /*0078*/ 	.byte	0x03, 0x19
        /*007a*/ 	.short	0x0020


	//----- nvinfo : EIATTR_PARAM_CBANK
	.align		4
        /*007c*/ 	.byte	0x04, 0x0a
        /*007e*/ 	.short	(.L_193 - .L_192)
	.align		4
.L_192:
        /*0080*/ 	.word	index@(.nv.constant0.adagradfloat)
        /*0084*/ 	.short	0x0380
        /*0086*/ 	.short	0x0020


	//----- nvinfo : EIATTR_SW_WAR
	.align		4
.L_193:
        /*0088*/ 	.byte	0x04, 0x36
        /*008a*/ 	.short	(.L_195 - .L_194)
.L_194:
        /*008c*/ 	.word	0x00000008
.L_195:


//--------------------- .nv.callgraph             --------------------------
	.section	.nv.callgraph,"",@"SHT_CUDA_CALLGRAPH"
	.align	4
	.sectionentsize	8
	.align		4
        /*0000*/ 	.word	0x00000000
	.align		4
        /*0004*/ 	.word	0xffffffff
	.align		4
        /*0008*/ 	.word	0x00000000
	.align		4
        /*000c*/ 	.word	0xfffffffe
	.align		4
        /*0010*/ 	.word	0x00000000
	.align		4
        /*0014*/ 	.word	0xfffffffd
	.align		4
        /*0018*/ 	.word	0x00000000
	.align		4
        /*001c*/ 	.word	0xfffffffc


//--------------------- .text.l1l2regularizationfloat --------------------------
	.section	.text.l1l2regularizationfloat,"ax",@progbits
	.align	128
        .global         l1l2regularizationfloat
        .type           l1l2regularizationfloat,@function
        .size           l1l2regularizationfloat,(.L_x_109 - l1l2regularizationfloat)
        .other          l1l2regularizationfloat,@"STO_CUDA_ENTRY STV_DEFAULT"
l1l2regularizationfloat:
.text.l1l2regularizationfloat:
[----:B------:R-:W-:Y:S01]  /*0000*/  LDC R1, c[0x0][0x37c] ;  /* 0x0000df00ff017b82 */ /* 0x000fe20000000800 */
[----:B------:R-:W0:Y:S07]  /*0010*/  S2R R3, SR_TID.X ;  /* 0x0000000000037919 */ /* 0x000e2e0000002100 */
[----:B------:R-:W0:Y:S01]  /*0020*/  S2UR UR6, SR_CTAID.X ;  /* 0x00000000000679c3 */ /* 0x000e220000002500 */
[----:B------:R-:W1:Y:S07]  /*0030*/  LDCU.64 UR4, c[0x0][0x358] ;  /* 0x00006b00ff0477ac */ /* 0x000e6e0008000a00 */
[----:B------:R-:W0:Y:S08]  /*0040*/  LDC R0, c[0x0][0x360] ;  /* 0x0000d800ff007b82 */ /* 0x000e300000000800 */
[----:B------:R-:W2:Y:S08]  /*0050*/  LDC.64 R4, c[0x0][0x380] ;  /* 0x0000e000ff047b82 */ /* 0x000eb00000000a00 */
[----:B------:R-:W3:Y:S01]  /*0060*/  LDC.64 R6, c[0x0][0x388] ;  /* 0x0000e200ff067b82 */ /* 0x000ee20000000a00 */
[----:B0-----:R-:W-:-:S07]  /*0070*/  IMAD R3, R0, UR6, R3 ;  /* 0x0000000600037c24 */ /* 0x001fce000f8e0203 */
[----:B------:R-:W0:Y:S01]  /*0080*/  LDC.64 R8, c[0x0][0x390] ;  /* 0x0000e400ff087b82 */ /* 0x000e220000000a00 */
[----:B------:R-:W4:Y:S01]  /*0090*/  LDCU UR6, c[0x0][0x3a8] ;  /* 0x00007500ff0677ac */ /* 0x000f220008000800 */
[----:B--2---:R-:W-:-:S05]  /*00a0*/  IMAD.WIDE R4, R3, 0x4, R4 ;  /* 0x0000000403047825 */ /* 0x004fca00078e0204 */
[----:B-1----:R-:W2:Y:S01]  /*00b0*/  LDG.E R10, desc[UR4][R4.64] ;  /* 0x00000004040a7981 */ /* 0x002ea2000c1e1900 */
[----:B---3--:R-:W-:Y:S02]  /*00c0*/  IMAD.WIDE R6, R3, 0x4, R6 ;  /* 0x0000000403067825 */ /* 0x008fe400078e0206 */
[----:B------:R-:W1:Y:S03]  /*00d0*/  LDC.64 R2, c[0x0][0x3a0] ;  /* 0x0000e800ff027b82 */ /* 0x000e660000000a00 */
[----:B------:R-:W3:Y:S01]  /*00e0*/  LDG.E R0, desc[UR4][R6.64] ;  /* 0x0000000406007981 */ /* 0x000ee2000c1e1900 */
[----:B--2---:R-:W-:-:S04]  /*00f0*/  FSETP.GEU.AND P0, PT, R10, RZ, PT ;  /* 0x000000ff0a00720b */ /* 0x004fc80003f0e000 */
[----:B-1----:R-:W-:-:S05]  /*0100*/  FSEL R3, -R3, R3, !P0 ;  /* 0x0000000303037208 */ /* 0x002fca0004000100 */
[----:B---3--:R-:W-:-:S05]  /*0110*/  FMUL R13, R3, R0 ;  /* 0x00000000030d7220 */ /* 0x008fca0000400000 */
[----:B0-----:R0:W-:Y:S04]  /*0120*/  REDG.E.ADD.F32.FTZ.RN.STRONG.GPU desc[UR4][R8.64], R13 ;  /* 0x0000000d080079a6 */ /* 0x0011e8000c12f304 */
[----:B------:R-:W2:Y:S01]  /*0130*/  LDG.E R0, desc[UR4][R6.64] ;  /* 0x0000000406007981 */ /* 0x000ea2000c1e1900 */
[----:B------:R-:W1:Y:S01]  /*0140*/  LDC.64 R10, c[0x0][0x398] ;  /* 0x0000e600ff0a7b82 */ /* 0x000e620000000a00 */
[----:B------:R-:W3:Y:S01]  /*0150*/  MUFU.RCP R17, R2 ;  /* 0x0000000200117308 */ /* 0x000ee20000001000 */
[----:B--2---:R-:W-:-:S04]  /*0160*/  FMUL R0, R0, R0 ;  /* 0x0000000000007220 */ /* 0x004fc80000400000 */
[----:B----4-:R-:W-:-:S05]  /*0170*/  FMUL.D2 R15, R0, UR6 ;  /* 0x00000006000f7c20 */ /* 0x010fca0008300000 */
[----:B-1----:R1:W-:Y:S04]  /*0180*/  REDG.E.ADD.F32.FTZ.RN.STRONG.GPU desc[UR4][R10.64], R15 ;  /* 0x0000000f0a0079a6 */ /* 0x0023e8000c12f304 */
[----:B------:R-:W2:Y:S01]  /*0190*/  LDG.E R3, desc[UR4][R4.64] ;  /* 0x0000000404037981 */ /* 0x000ea2000c1e1900 */
[C---:B---3--:R-:W-:Y:S01]  /*01a0*/  FFMA R0, R17.reuse, -R2, 1 ;  /* 0x3f80000011007423 */ /* 0x048fe20000000802 */
[----:B------:R-:W-:Y:S03]  /*01b0*/  BSSY.RECONVERGENT B0, `(.L_x_0) ;  /* 0x0000009000007945 */ /* 0x000fe60003800200 */
[----:B------:R-:W-:Y:S01]  /*01c0*/  FFMA R0, R17, R0, R17 ;  /* 0x0000000011007223 */ /* 0x000fe20000000011 */
[----:B--2---:R-:W2:Y:S03]  /*01d0*/  FCHK P0, R3, R2 ;  /* 0x0000000203007302 */ /* 0x004ea60000000000 */
[----:B0-----:R-:W-:-:S04]  /*01e0*/  FFMA R9, R3, R0, RZ ;  /* 0x0000000003097223 */ /* 0x001fc800000000ff */
[----:B------:R-:W-:-:S04]  /*01f0*/  FFMA R8, R9, -R2, R3 ;  /* 0x8000000209087223 */ /* 0x000fc80000000003 */
[----:B------:R-:W-:Y:S01]  /*0200*/  FFMA R0, R0, R8, R9 ;  /* 0x0000000800007223 */ /* 0x000fe20000000009 */
[----:B-12---:R-:W-:Y:S06]  /*0210*/  @!P0 BRA `(.L_x_1) ;  /* 0x0000000000088947 */ /* 0x006fec0003800000 */
[----:B------:R-:W-:-:S07]  /*0220*/  MOV R2, 0x240 ;  /* 0x0000024000027802 */ /* 0x000fce0000000f00 */
[----:B------:R-:W-:Y:S05]  /*0230*/  CALL.REL.NOINC `($__internal_0_$__cuda_sm3x_div_rn_noftz_f32_slowpath) ;  /* 0x0000000000207944 */ /* 0x000fea0003c00000 */
.L_x_1:
[----:B------:R-:W-:Y:S05]  /*0240*/  BSYNC.RECONVERGENT B0 ;  /* 0x0000000000007941 */ /* 0x000fea0003800200 */
.L_x_0:
[----:B------:R-:W2:Y:S01]  /*0250*/  LDG.E R7, desc[UR4][R6.64] ;  /* 0x0000000406077981 */ /* 0x000ea2000c1e1900 */
[----:B------:R-:W2:Y:S01]  /*0260*/  LDCU UR6, c[0x0][0x3a8] ;  /* 0x00007500ff0677ac */ /* 0x000ea20008000800 */
[----:B------:R-:W0:Y:S01]  /*0270*/  LDCU UR7, c[0x0][0x3a4] ;  /* 0x00007480ff0777ac */ /* 0x000e220008000800 */
[----:B--2---:R-:W-:-:S04]  /*0280*/  FFMA R0, R7, UR6, R0 ;  /* 0x0000000607007c23 */ /* 0x004fc80008000000 */
[----:B0-----:R-:W-:-:S05]  /*0290*/  FADD R3, R0, UR7 ;  /* 0x0000000700037e21 */ /* 0x001fca0008000000 */
[----:B------:R-:W-:Y:S01]  /*02a0*/  STG.E desc[UR4][R4.64], R3 ;  /* 0x0000000304007986 */ /* 0x000fe2000c101904 */
[----:B------:R-:W-:Y:S05]  /*02b0*/  EXIT ;  /* 0x000000000000794d */ /* 0x000fea0003800000 */
        .weak           $__internal_0_$__cuda_sm3x_div_rn_noftz_f32_slowpath
        .type           $__internal_0_$__cuda_sm3x_div_rn_noftz_f32_slowpath,@function
        .size           $__internal_0_$__cuda_sm3x_div_rn_noftz_f32_slowpath,(.L_x_109 - $__internal_0_$__cuda_sm3x_div_rn_noftz_f32_slowpath)
$__internal_0_$__cuda_sm3x_div_rn_noftz_f32_slowpath:
[----:B------:R-:W0:Y:S01]  /*02c0*/  LDC R0, c[0x0][0x3a0] ;  /* 0x0000e800ff007b82 */ /* 0x000e220000000800 */
[--C-:B------:R-:W-:Y:S01]  /*02d0*/  SHF.R.U32.HI R8, RZ, 0x17, R3.reuse ;  /* 0x00000017ff087819 */ /* 0x100fe20000011603 */
[----:B------:R-:W1:Y:S01]  /*02e0*/  LDCU UR6, c[0x0][0x3a0] ;  /* 0x00007400ff0677ac */ /* 0x000e620008000800 */
[----:B------:R-:W-:Y:S01]  /*02f0*/  BSSY.RECONVERGENT B1, `(.L_x_2) ;  /* 0x0000064000017945 */ /* 0x000fe20003800200 */
[----:B------:R-:W-:Y:S02]  /*0300*/  IMAD.MOV.U32 R11, RZ, RZ, R3 ;  /* 0x000000ffff0b7224 */ /* 0x000fe400078e0003 */
[----:B-1----:R-:W-:Y:S01]  /*0310*/  IMAD.U32 R12, RZ, RZ, UR6 ;  /* 0x00000006ff0c7e24 */ /* 0x002fe2000f8e00ff */
[----:B0-----:R-:W-:-:S04]  /*0320*/  SHF.R.U32.HI R9, RZ, 0x17, R0 ;  /* 0x00000017ff097819 */ /* 0x001fc80000011600 */
[----:B------:R-:W-:Y:S02]  /*0330*/  LOP3.LUT R10, R9, 0xff, RZ, 0xc0, !PT ;  /* 0x000000ff090a7812 */ /* 0x000fe400078ec0ff */
[----:B------:R-:W-:-:S03]  /*0340*/  LOP3.LUT R9, R8, 0xff, RZ, 0xc0, !PT ;  /* 0x000000ff08097812 */ /* 0x000fc600078ec0ff */
[----:B------:R-:W-:Y:S02]  /*0350*/  VIADD R14, R10, 0xffffffff ;  /* 0xffffffff0a0e7836 */ /* 0x000fe40000000000 */
[----:B------:R-:W-:-:S03]  /*0360*/  VIADD R13, R9, 0xffffffff ;  /* 0xffffffff090d7836 */ /* 0x000fc60000000000 */
[----:B------:R-:W-:-:S04]  /*0370*/  ISETP.GT.U32.AND P0, PT, R14, 0xfd, PT ;  /* 0x000000fd0e00780c */ /* 0x000fc80003f04070 */
[----:B------:R-:W-:-:S13]  /*0380*/  ISETP.GT.U32.OR P0, PT, R13, 0xfd, P0 ;  /* 0x000000fd0d00780c */ /* 0x000fda0000704470 */
[----:B------:R-:W-:Y:S01]  /*0390*/  @!P0 IMAD.MOV.U32 R8, RZ, RZ, RZ ;  /* 0x000000ffff088224 */ /* 0x000fe200078e00ff */
[----:B------:R-:W-:Y:S06]  /*03a0*/  @!P0 BRA `(.L_x_3) ;  /* 0x00000000005c8947 */ /* 0x000fec0003800000 */
[----:B------:R-:W-:Y:S02]  /*03b0*/  FSETP.GTU.FTZ.AND P1, PT, |R0|, +INF , PT ;  /* 0x7f8000000000780b */ /* 0x000fe40003f3c200 */
[----:B------:R-:W-:-:S04]  /*03c0*/  FSETP.GTU.FTZ.AND P0, PT, |R3|, +INF , PT ;  /* 0x7f8000000300780b */ /* 0x000fc80003f1c200 */
[----:B------:R-:W-:-:S13]  /*03d0*/  PLOP3.LUT P0, PT, P0, P1, PT, 0xf8, 0x8f ;  /* 0x00000000008f781c */ /* 0x000fda0000703f70 */
[----:B------:R-:W-:Y:S05]  /*03e0*/  @P0 BRA `(.L_x_4) ;  /* 0x00000004004c0947 */ /* 0x000fea0003800000 */
[----:B------:R-:W-:-:S13]  /*03f0*/  LOP3.LUT P0, RZ, R12, 0x7fffffff, R11, 0xc8, !PT ;  /* 0x7fffffff0cff7812 */ /* 0x000fda000780c80b */
[----:B------:R-:W-:Y:S05]  /*0400*/  @!P0 BRA `(.L_x_5) ;  /* 0x00000004003c8947 */ /* 0x000fea0003800000 */
[C---:B------:R-:W-:Y:S02]  /*0410*/  FSETP.NEU.FTZ.AND P2, PT, |R3|.reuse, +INF , PT ;  /* 0x7f8000000300780b */ /* 0x040fe40003f5d200 */
[----:B------:R-:W-:Y:S02]  /*0420*/  FSETP.NEU.FTZ.AND P1, PT, |R0|, +INF , PT ;  /* 0x7f8000000000780b */ /* 0x000fe40003f3d200 */
[----:B------:R-:W-:-:S11]  /*0430*/  FSETP.NEU.FTZ.AND P0, PT, |R3|, +INF , PT ;  /* 0x7f8000000300780b */ /* 0x000fd60003f1d200 */
[----:B------:R-:W-:Y:S05]  /*0440*/  @!P1 BRA !P2, `(.L_x_5) ;  /* 0x00000004002c9947 */ /* 0x000fea0005000000 */
[----:B------:R-:W-:-:S04]  /*0450*/  LOP3.LUT P2, RZ, R11, 0x7fffffff, RZ, 0xc0, !PT ;  /* 0x7fffffff0bff7812 */ /* 0x000fc8000784c0ff */
[----:B------:R-:W-:-:S13]  /*0460*/  PLOP3.LUT P1, PT, P1, P2, PT, 0x2f, 0xf2 ;  /* 0x0000000000f2781c */ /* 0x000fda0000f24577 */
[----:B------:R-:W-:Y:S05]  /*0470*/  @P1 BRA `(.L_x_6) ;  /* 0x0000000400181947 */ /* 0x000fea0003800000 */
[----:B------:R-:W-:-:S04]  /*0480*/  LOP3.LUT P1, RZ, R12, 0x7fffffff, RZ, 0xc0, !PT ;  /* 0x7fffffff0cff7812 */ /* 0x000fc8000782c0ff */
[----:B------:R-:W-:-:S13]  /*0490*/  PLOP3.LUT P0, PT, P0, P1, PT, 0x2f, 0xf2 ;  /* 0x0000000000f2781c */ /* 0x000fda0000702577 */
[----:B------:R-:W-:Y:S05]  /*04a0*/  @P0 BRA `(.L_x_7) ;  /* 0x0000000400000947 */ /* 0x000fea0003800000 */
[----:B------:R-:W-:Y:S02]  /*04b0*/  ISETP.GE.AND P0, PT, R13, RZ, PT ;  /* 0x000000ff0d00720c */ /* 0x000fe40003f06270 */
[----:B------:R-:W-:-:S11]  /*04c0*/  ISETP.GE.AND P1, PT, R14, RZ, PT ;  /* 0x000000ff0e00720c */ /* 0x000fd60003f26270 */
[----:B------:R-:W-:Y:S02]  /*04d0*/  @P0 IMAD.MOV.U32 R8, RZ, RZ, RZ ;  /* 0x000000ffff080224 */ /* 0x000fe400078e00ff */
[----:B------:R-:W-:Y:S01]  /*04e0*/  @!P0 FFMA R11, R3, 1.84467440737095516160e+19, RZ ;  /* 0x5f800000030b8823 */ /* 0x000fe200000000ff */
[----:B------:R-:W-:Y:S02]  /*04f0*/  @!P0 IMAD.MOV.U32 R8, RZ, RZ, -0x40 ;  /* 0xffffffc0ff088424 */ /* 0x000fe400078e00ff */
[----:B------:R-:W-:Y:S02]  /*0500*/  @!P1 FFMA R12, R0, 1.84467440737095516160e+19, RZ ;  /* 0x5f800000000c9823 */ /* 0x000fe400000000ff */
[----:B------:R-:W-:-:S07]  /*0510*/  @!P1 VIADD R8, R8, 0x40 ;  /* 0x0000004008089836 */ /* 0x000fce0000000000 */
.L_x_3:
[----:B------:R-:W-:Y:S01]  /*0520*/  LEA R3, R10, 0xc0800000, 0x17 ;  /* 0xc08000000a037811 */ /* 0x000fe200078eb8ff */
[----:B------:R-:W-:Y:S01]  /*0530*/  VIADD R9, R9, 0xffffff81 ;  /* 0xffffff8109097836 */ /* 0x000fe20000000000 */
[----:B------:R-:W-:Y:S03]  /*0540*/  BSSY.RECONVERGENT B2, `(.L_x_8) ;  /* 0x0000035000027945 */ /* 0x000fe60003800200 */
[----:B------:R-:W-:Y:S02]  /*0550*/  IMAD.IADD R3, R12, 0x1, -R3 ;  /* 0x000000010c037824 */ /* 0x000fe400078e0a03 */
[C---:B------:R-:W-:Y:S01]  /*0560*/  IMAD R0, R9.reuse, -0x800000, R11 ;  /* 0xff80000009007824 */ /* 0x040fe200078e020b */
[----:B------:R-:W-:Y:S01]  /*0570*/  IADD3 R9, PT, PT, R9, 0x7f, -R10 ;  /* 0x0000007f09097810 */ /* 0x000fe20007ffe80a */
[----:B------:R-:W0:Y:S01]  /*0580*/  MUFU.RCP R12, R3 ;  /* 0x00000003000c7308 */ /* 0x000e220000001000 */
[----:B------:R-:W-:-:S03]  /*0590*/  FADD.FTZ R13, -R3, -RZ ;  /* 0x800000ff030d7221 */ /* 0x000fc60000010100 */
[----:B------:R-:W-:Y:S02]  /*05a0*/  IMAD.IADD R9, R9, 0x1, R8 ;  /* 0x0000000109097824 */ /* 0x000fe400078e0208 */
[----:B0-----:R-:W-:-:S04]  /*05b0*/  FFMA R15, R12, R13, 1 ;  /* 0x3f8000000c0f7423 */ /* 0x001fc8000000000d */
[----:B------:R-:W-:-:S04]  /*05c0*/  FFMA R14, R12, R15, R12 ;  /* 0x0000000f0c0e7223 */ /* 0x000fc8000000000c */
[----:B------:R-:W-:-:S04]  /*05d0*/  FFMA R11, R0, R14, RZ ;  /* 0x0000000e000b7223 */ /* 0x000fc800000000ff */
[----:B------:R-:W-:-:S04]  /*05e0*/  FFMA R12, R13, R11, R0 ;  /* 0x0000000b0d0c7223 */ /* 0x000fc80000000000 */
[----:B------:R-:W-:-:S04]  /*05f0*/  FFMA R11, R14, R12, R11 ;  /* 0x0000000c0e0b7223 */ /* 0x000fc8000000000b */
[----:B------:R-:W-:-:S04]  /*0600*/  FFMA R12, R13, R11, R0 ;  /* 0x0000000b0d0c7223 */ /* 0x000fc80000000000 */
[----:B------:R-:W-:-:S05]  /*0610*/  FFMA R0, R14, R12, R11 ;  /* 0x0000000c0e007223 */ /* 0x000fca000000000b */
[----:B------:R-:W-:-:S04]  /*0620*/  SHF.R.U32.HI R3, RZ, 0x17, R0 ;  /* 0x00000017ff037819 */ /* 0x000fc80000011600 */
[----:B------:R-:W-:-:S05]  /*0630*/  LOP3.LUT R3, R3, 0xff, RZ, 0xc0, !PT ;  /* 0x000000ff03037812 */ /* 0x000fca00078ec0ff */
[----:B------:R-:W-:-:S04]  /*0640*/  IMAD.IADD R13, R3, 0x1, R9 ;  /* 0x00000001030d7824 */ /* 0x000fc800078e0209 */
[----:B------:R-:W-:-:S05]  /*0650*/  VIADD R3, R13, 0xffffffff ;  /* 0xffffffff0d037836 */ /* 0x000fca0000000000 */
[----:B------:R-:W-:-:S13]  /*0660*/  ISETP.GE.U32.AND P0, PT, R3, 0xfe, PT ;  /* 0x000000fe0300780c */ /* 0x000fda0003f06070 */
[----:B------:R-:W-:Y:S05]  /*0670*/  @!P0 BRA `(.L_x_9) ;  /* 0x0000000000808947 */ /* 0x000fea0003800000 */
[----:B------:R-:W-:-:S13]  /*0680*/  ISETP.GT.AND P0, PT, R13, 0xfe, PT ;  /* 0x000000fe0d00780c */ /* 0x000fda0003f04270 */
[----:B------:R-:W-:Y:S05]  /*0690*/  @P0 BRA `(.L_x_10) ;  /* 0x00000000006c0947 */ /* 0x000fea0003800000 */
[----:B------:R-:W-:-:S13]  /*06a0*/  ISETP.GE.AND P0, PT, R13, 0x1, PT ;  /* 0x000000010d00780c */ /* 0x000fda0003f06270 */
[----:B------:R-:W-:Y:S05]  /*06b0*/  @P0 BRA `(.L_x_11) ;  /* 0x0000000000740947 */ /* 0x000fea0003800000 */
[----:B------:R-:W-:Y:S02]  /*06c0*/  ISETP.GE.AND P0, PT, R13, -0x18, PT ;  /* 0xffffffe80d00780c */ /* 0x000fe40003f06270 */
[----:B------:R-:W-:-:S11]  /*06d0*/  LOP3.LUT R0, R0, 0x80000000, RZ, 0xc0, !PT ;  /* 0x8000000000007812 */ /* 0x000fd600078ec0ff */
[----:B------:R-:W-:Y:S05]  /*06e0*/  @!P0 BRA `(.L_x_11) ;  /* 0x0000000000688947 */ /* 0x000fea0003800000 */
[CCC-:B------:R-:W-:Y:S01]  /*06f0*/  FFMA.RZ R3, R14.reuse, R12.reuse, R11.reuse ;  /* 0x0000000c0e037223 */ /* 0x1c0fe2000000c00b */
[C---:B------:R-:W-:Y:S02]  /*0700*/  VIADD R10, R13.reuse, 0x20 ;  /* 0x000000200d0a7836 */ /* 0x040fe40000000000 */
[CCC-:B------:R-:W-:Y:S01]  /*0710*/  FFMA.RM R8, R14.reuse, R12.reuse, R11.reuse ;  /* 0x0000000c0e087223 */ /* 0x1c0fe2000000400b */
[----:B------:R-:W-:Y:S02]  /*0720*/  ISETP.NE.AND P2, PT, R13, RZ, PT ;  /* 0x000000ff0d00720c */ /* 0x000fe40003f45270 */
[----:B------:R-:W-:Y:S01]  /*0730*/  LOP3.LUT R9, R3, 0x7fffff, RZ, 0xc0, !PT ;  /* 0x007fffff03097812 */ /* 0x000fe200078ec0ff */
[----:B------:R-:W-:Y:S01]  /*0740*/  FFMA.RP R3, R14, R12, R11 ;  /* 0x0000000c0e037223 */ /* 0x000fe2000000800b */
[----:B------:R-:W-:Y:S01]  /*0750*/  IMAD.MOV R11, RZ, RZ, -R13 ;  /* 0x000000ffff0b7224 */ /* 0x000fe200078e0a0d */
[----:B------:R-:W-:Y:S02]  /*0760*/  ISETP.NE.AND P1, PT, R13, RZ, PT ;  /* 0x000000ff0d00720c */ /* 0x000fe40003f25270 */
[----:B------:R-:W-:-:S02]  /*0770*/  LOP3.LUT R9, R9, 0x800000, RZ, 0xfc, !PT ;  /* 0x0080000009097812 */ /* 0x000fc400078efcff */
[----:B------:R-:W-:Y:S02]  /*0780*/  FSETP.NEU.FTZ.AND P0, PT, R3, R8, PT ;  /* 0x000000080300720b */ /* 0x000fe40003f1d000 */
[----:B------:R-:W-:Y:S02]  /*0790*/  SHF.L.U32 R10, R9, R10, RZ ;  /* 0x0000000a090a7219 */ /* 0x000fe400000006ff */
[----:B------:R-:W-:Y:S02]  /*07a0*/  SEL R8, R11, RZ, P2 ;  /* 0x000000ff0b087207 */ /* 0x000fe40001000000 */
[----:B------:R-:W-:Y:S02]  /*07b0*/  ISETP.NE.AND P1, PT, R10, RZ, P1 ;  /* 0x000000ff0a00720c */ /* 0x000fe40000f25270 */
[----:B------:R-:W-:Y:S02]  /*07c0*/  SHF.R.U32.HI R8, RZ, R8, R9 ;  /* 0x00000008ff087219 */ /* 0x000fe40000011609 */
[----:B------:R-:W-:-:S02]  /*07d0*/  PLOP3.LUT P0, PT, P0, P1, PT, 0xf8, 0x8f ;  /* 0x00000000008f781c */ /* 0x000fc40000703f70 */
[----:B------:R-:W-:Y:S02]  /*07e0*/  SHF.R.U32.HI R10, RZ, 0x1, R8 ;  /* 0x00000001ff0a7819 */ /* 0x000fe40000011608 */
[----:B------:R-:W-:-:S04]  /*07f0*/  SEL R3, RZ, 0x1, !P0 ;  /* 0x00000001ff037807 */ /* 0x000fc80004000000 */
[----:B------:R-:W-:-:S04]  /*0800*/  LOP3.LUT R3, R3, 0x1, R10, 0xf8, !PT ;  /* 0x0000000103037812 */ /* 0x000fc800078ef80a */
[----:B------:R-:W-:-:S05]  /*0810*/  LOP3.LUT R3, R3, R8, RZ, 0xc0, !PT ;  /* 0x0000000803037212 */ /* 0x000fca00078ec0ff */
[----:B------:R-:W-:-:S05]  /*0820*/  IMAD.IADD R3, R10, 0x1, R3 ;  /* 0x000000010a037824 */ /* 0x000fca00078e0203 */
[----:B------:R-:W-:Y:S01]  /*0830*/  LOP3.LUT R0, R3, R0, RZ, 0xfc, !PT ;  /* 0x0000000003007212 */ /* 0x000fe200078efcff */
[----:B------:R-:W-:Y:S06]  /*0840*/  BRA `(.L_x_11) ;  /* 0x0000000000107947 */ /* 0x000fec0003800000 */
.L_x_10:
[----:B------:R-:W-:-:S04]  /*0850*/  LOP3.LUT R0, R0, 0x80000000, RZ, 0xc0, !PT ;  /* 0x8000000000007812 */ /* 0x000fc800078ec0ff */
[----:B------:R-:W-:Y:S01]  /*0860*/  LOP3.LUT R0, R0, 0x7f800000, RZ, 0xfc, !PT ;  /* 0x7f80000000007812 */ /* 0x000fe200078efcff */
[----:B------:R-:W-:Y:S06]  /*0870*/  BRA `(.L_x_11) ;  /* 0x0000000000047947 */ /* 0x000fec0003800000 */
.L_x_9:
[----:B------:R-:W-:-:S07]  /*0880*/  IMAD R0, R9, 0x800000, R0 ;  /* 0x0080000009007824 */ /* 0x000fce00078e0200 */
.L_x_11:
[----:B------:R-:W-:Y:S05]  /*0890*/  BSYNC.RECONVERGENT B2 ;  /* 0x0000000000027941 */ /* 0x000fea0003800200 */
.L_x_8:
[----:B------:R-:W-:Y:S05]  /*08a0*/  BRA `(.L_x_12) ;  /* 0x0000000000207947 */ /* 0x000fea0003800000 */
.L_x_7:
[----:B------:R-:W-:-:S04]  /*08b0*/  LOP3.LUT R0, R12, 0x80000000, R11, 0x48, !PT ;  /* 0x800000000c007812 */ /* 0x000fc800078e480b */
[----:B------:R-:W-:Y:S01]  /*08c0*/  LOP3.LUT R0, R0, 0x7f800000, RZ, 0xfc, !PT ;  /* 0x7f80000000007812 */ /* 0x000fe200078efcff */
[----:B------:R-:W-:Y:S06]  /*08d0*/  BRA `(.L_x_12) ;  /* 0x0000000000147947 */ /* 0x000fec0003800000 */
.L_x_6:
[----:B------:R-:W-:Y:S01]  /*08e0*/  LOP3.LUT R0, R12, 0x80000000, R11, 0x48, !PT ;  /* 0x800000000c007812 */ /* 0x000fe200078e480b */
[----:B------:R-:W-:Y:S06]  /*08f0*/  BRA `(.L_x_12) ;  /* 0x00000000000c7947 */ /* 0x000fec0003800000 */
.L_x_5:
[----:B------:R-:W0:Y:S01]  /*0900*/  MUFU.RSQ R0, -QNAN ;  /* 0xffc0000000007908 */ /* 0x000e220000001400 */
[----:B------:R-:W-:Y:S05]  /*0910*/  BRA `(.L_x_12) ;  /* 0x0000000000047947 */ /* 0x000fea0003800000 */
.L_x_4:
[----:B------:R-:W-:-:S07]  /*0920*/  FADD.FTZ R0, R3, R0 ;  /* 0x0000000003007221 */ /* 0x000fce0000010000 */
.L_x_12:
[----:B------:R-:W-:Y:S05]  /*0930*/  BSYNC.RECONVERGENT B1 ;  /* 0x0000000000017941 */ /* 0x000fea0003800200 */
.L_x_2:
[----:B------:R-:W-:-:S04]  /*0940*/  IMAD.MOV.U32 R3, RZ, RZ, 0x0 ;  /* 0x00000000ff037424 */ /* 0x000fc800078e00ff */
[----:B0-----:R-:W-:Y:S05]  /*0950*/  RET.REL.NODEC R2 `(l1l2regularizationfloat) ;  /* 0xfffffff402a87950 */ /* 0x001fea0003c3ffff */
.L_x_13:
[----:B------:R-:W-:-:S00]  /*0960*/  BRA `(.L_x_13) ;  /* 0xfffffffc00fc7947 */ /* 0x000fc0000383ffff */
[----:B------:R-:W-:-:S00]  /*0970*/  NOP ;  /* 0x0000000000007918 */ /* 0x000fc00000000000 */
        /* <DEDUP_REMOVED lines=8> */
.L_x_109:


//--------------------- .text.l2regularizationfloat --------------------------
	.section	.text.l2regularizationfloat,"ax",@progbits
	.align	128
        .global         l2regularizationfloat
        .type           l2regularizationfloat,@function
        .size           l2regularizationfloat,(.L_x_110 - l2regularizationfloat)
        .other          l2regularizationfloat,@"STO_CUDA_ENTRY STV_DEFAULT"
l2regularizationfloat:
.text.l2regularizationfloat:
        /* <DEDUP_REMOVED lines=10> */
[----:B--2---:R-:W-:-:S06]  /*00a0*/  IMAD.WIDE R4, R9, 0x4, R4 ;  /* 0x0000000409047825 */ /* 0x004fcc00078e0204 */
[----:B------:R-:W2:Y:S01]  /*00b0*/  LDC R13, c[0x0][0x3a0] ;  /* 0x0000e800ff0d7b82 */ /* 0x000ea20000000800 */
[----:B-1----:R-:W5:Y:S01]  /*00c0*/  LDG.E R0, desc[UR4][R4.64] ;  /* 0x0000000404007981 */ /* 0x002f62000c1e1900 */
[----:B---3--:R-:W-:-:S04]  /*00d0*/  IMAD.WIDE R6, R9, 0x4, R6 ;  /* 0x0000000409067825 */ /* 0x008fc800078e0206 */
[----:B-----5:R-:W-:-:S04]  /*00e0*/  FMUL R0, R0, R0 ;  /* 0x0000000000007220 */ /* 0x020fc80000400000 */
[----:B----4-:R-:W-:-:S05]  /*00f0*/  FMUL.D2 R11, R0, UR6 ;  /* 0x00000006000b7c20 */ /* 0x010fca0008300000 */
[----:B0-----:R0:W-:Y:S04]  /*0100*/  REDG.E.ADD.F32.FTZ.RN.STRONG.GPU desc[UR4][R2.64], R11 ;  /* 0x0000000b020079a6 */ /* 0x0011e8000c12f304 */
[----:B------:R-:W3:Y:S01]  /*0110*/  LDG.E R0, desc[UR4][R6.64] ;  /* 0x0000000406007981 */ /* 0x000ee2000c1e1900 */
[----:B--2---:R-:W1:Y:S01]  /*0120*/  MUFU.RCP R8, R13 ;  /* 0x0000000d00087308 */ /* 0x004e620000001000 */
[----:B------:R-:W-:Y:S01]  /*0130*/  BSSY.RECONVERGENT B0, `(.L_x_14) ;  /* 0x000000b000007945 */ /* 0x000fe20003800200 */
[----:B-1----:R-:W-:-:S04]  /*0140*/  FFMA R9, R8, -R13, 1 ;  /* 0x3f80000008097423 */ /* 0x002fc8000000080d */
[----:B------:R-:W-:Y:S02]  /*0150*/  FFMA R9, R8, R9, R8 ;  /* 0x0000000908097223 */ /* 0x000fe40000000008 */
[----:B---3--:R-:W1:Y:S02]  /*0160*/  FCHK P0, R0, R13 ;  /* 0x0000000d00007302 */ /* 0x008e640000000000 */
[----:B------:R-:W-:-:S04]  /*0170*/  FFMA R8, R0, R9, RZ ;  /* 0x0000000900087223 */ /* 0x000fc800000000ff */
[----:B------:R-:W-:-:S04]  /*0180*/  FFMA R10, R8, -R13, R0 ;  /* 0x8000000d080a7223 */ /* 0x000fc80000000000 */
[----:B------:R-:W-:Y:S01]  /*0190*/  FFMA R8, R9, R10, R8 ;  /* 0x0000000a09087223 */ /* 0x000fe20000000008 */
[----:B01----:R-:W-:Y:S06]  /*01a0*/  @!P0 BRA `(.L_x_15) ;  /* 0x00000000000c8947 */ /* 0x003fec0003800000 */
[----:B------:R-:W-:-:S07]  /*01b0*/  MOV R2, 0x1d0 ;  /* 0x000001d000027802 */ /* 0x000fce0000000f00 */
[----:B------:R-:W-:Y:S05]  /*01c0*/  CALL.REL.NOINC `($__internal_1_$__cuda_sm3x_div_rn_noftz_f32_slowpath) ;  /* 0x00000000001c7944 */ /* 0x000fea0003c00000 */
[----:B------:R-:W-:-:S07]  /*01d0*/  IMAD.MOV.U32 R8, RZ, RZ, R0 ;  /* 0x000000ffff087224 */ /* 0x000fce00078e0000 */
.L_x_15:
[----:B------:R-:W-:Y:S05]  /*01e0*/  BSYNC.RECONVERGENT B0 ;  /* 0x0000000000007941 */ /* 0x000fea0003800200 */
.L_x_14:
[----:B------:R-:W2:Y:S01]  /*01f0*/  LDG.E R5, desc[UR4][R4.64] ;  /* 0x0000000404057981 */ /* 0x000ea2000c1e1900 */
[----:B------:R-:W2:Y:S02]  /*0200*/  LDCU UR6, c[0x0][0x3a8] ;  /* 0x00007500ff0677ac */ /* 0x000ea40008000800 */
[----:B--2---:R-:W-:-:S05]  /*0210*/  FFMA R3, R5, UR6, R8 ;  /* 0x0000000605037c23 */ /* 0x004fca0008000008 */
[----:B------:R-:W-:Y:S01]  /*0220*/  STG.E desc[UR4][R6.64], R3 ;  /* 0x0000000306007986 */ /* 0x000fe2000c101904 */
[----:B------:R-:W-:Y:S05]  /*0230*/  EXIT ;  /* 0x000000000000794d */ /* 0x000fea0003800000 */
        .weak           $__internal_1_$__cuda_sm3x_div_rn_noftz_f32_slowpath
        .type           $__internal_1_$__cuda_sm3x_div_rn_noftz_f32_slowpath,@function
        .size           $__internal_1_$__cuda_sm3x_div_rn_noftz_f32_slowpath,(.L_x_110 - $__internal_1_$__cuda_sm3x_div_rn_noftz_f32_slowpath)
$__internal_1_$__cuda_sm3x_div_rn_noftz_f32_slowpath:
        /* <DEDUP_REMOVED lines=38> */
.L_x_17:
        /* <DEDUP_REMOVED lines=51> */
.L_x_24:
[----:B------:R-:W-:-:S04]  /*07d0*/  LOP3.LUT R0, R0, 0x80000000, RZ, 0xc0, !PT ;  /* 0x8000000000007812 */ /* 0x000fc800078ec0ff */
[----:B------:R-:W-:Y:S01]  /*07e0*/  LOP3.LUT R0, R0, 0x7f800000, RZ, 0xfc, !PT ;  /* 0x7f80000000007812 */ /* 0x000fe200078efcff */
[----:B------:R-:W-:Y:S06]  /*07f0*/  BRA `(.L_x_25) ;  /* 0x0000000000047947 */ /* 0x000fec0003800000 */
.L_x_23:
[----:B------:R-:W-:-:S07]  /*0800*/  IMAD R0, R9, 0x800000, R0 ;  /* 0x0080000009007824 */ /* 0x000fce00078e0200 */
.L_x_25:
[----:B------:R-:W-:Y:S05]  /*0810*/  BSYNC.RECONVERGENT B2 ;  /* 0x0000000000027941 */ /* 0x000fea0003800200 */
.L_x_22:
[----:B------:R-:W-:Y:S05]  /*0820*/  BRA `(.L_x_26) ;  /* 0x0000000000207947 */ /* 0x000fea0003800000 */
.L_x_21:
[----:B------:R-:W-:-:S04]  /*0830*/  LOP3.LUT R0, R12, 0x80000000, R11, 0x48, !PT ;  /* 0x800000000c007812 */ /* 0x000fc800078e480b */
[----:B------:R-:W-:Y:S01]  /*0840*/  LOP3.LUT R0, R0, 0x7f800000, RZ, 0xfc, !PT ;  /* 0x7f80000000007812 */ /* 0x000fe200078efcff */
[----:B------:R-:W-:Y:S06]  /*0850*/  BRA `(.L_x_26) ;  /* 0x0000000000147947 */ /* 0x000fec0003800000 */
.L_x_20:
[----:B------:R-:W-:Y:S01]  /*0860*/  LOP3.LUT R0, R12, 0x80000000, R11, 0x48, !PT ;  /* 0x800000000c007812 */ /* 0x000fe200078e480b */
[----:B------:R-:W-:Y:S06]  /*0870*/  BRA `(.L_x_26) ;  /* 0x00000000000c7947 */ /* 0x000fec0003800000 */
.L_x_19:
[----:B------:R-:W0:Y:S01]  /*0880*/  MUFU.RSQ R0, -QNAN ;  /* 0xffc0000000007908 */ /* 0x000e220000001400 */
[----:B------:R-:W-:Y:S05]  /*0890*/  BRA `(.L_x_26) ;  /* 0x0000000000047947 */ /* 0x000fea0003800000 */
.L_x_18:
[----:B------:R-:W-:-:S07]  /*08a0*/  FADD.FTZ R0, R0, R3 ;  /* 0x0000000300007221 */ /* 0x000fce0000010000 */
.L_x_26:
[----:B------:R-:W-:Y:S05]  /*08b0*/  BSYNC.RECONVERGENT B1 ;  /* 0x0000000000017941 */ /* 0x000fea0003800200 */
.L_x_16:
[----:B------:R-:W-:-:S04]  /*08c0*/  IMAD.MOV.U32 R3, RZ, RZ, 0x0 ;  /* 0x00000000ff037424 */ /* 0x000fc800078e00ff */
[----:B0-----:R-:W-:Y:S05]  /*08d0*/  RET.REL.NODEC R2 `(l2regularizationfloat) ;  /* 0xfffffff402c87950 */ /* 0x001fea0003c3ffff */
.L_x_27:
        /* <DEDUP_REMOVED lines=10> */
.L_x_110:


//--------------------- .text.l1regularizationfloat --------------------------
	.section	.text.l1regularizationfloat,"ax",@progbits
	.align	128
        .global         l1regularizationfloat
        .type           l1regularizationfloat,@function
        .size           l1regularizationfloat,(.L_x_111 - l1regularizationfloat)
        .other          l1regularizationfloat,@"STO_CUDA_ENTRY STV_DEFAULT"
l1regularizationfloat:
.text.l1regularizationfloat:
        /* <DEDUP_REMOVED lines=9> */
[----:B--2---:R-:W-:-:S05]  /*0090*/  IMAD.WIDE R4, R3, 0x4, R4 ;  /* 0x0000000403047825 */ /* 0x004fca00078e0204 */
[----:B-1----:R-:W2:Y:S01]  /*00a0*/  LDG.E R0, desc[UR4][R4.64] ;  /* 0x0000000404007981 */ /* 0x002ea2000c1e1900 */
[----:B---3--:R-:W-:-:S06]  /*00b0*/  IMAD.WIDE R6, R3, 0x4, R6 ;  /* 0x0000000403067825 */ /* 0x008fcc00078e0206 */
[----:B------:R-:W3:Y:S01]  /*00c0*/  LDG.E R7, desc[UR4][R6.64] ;  /* 0x0000000406077981 */ /* 0x000ee2000c1e1900 */
[----:B------:R-:W1:Y:S01]  /*00d0*/  LDC.64 R8, c[0x0][0x390] ;  /* 0x0000e400ff087b82 */ /* 0x000e620000000a00 */
[----:B--2---:R-:W-:-:S04]  /*00e0*/  FSETP.GEU.AND P0, PT, R0, RZ, PT ;  /* 0x000000ff0000720b */ /* 0x004fc80003f0e000 */
[----:B0-----:R-:W-:-:S05]  /*00f0*/  FSEL R2, -R11, R11, !P0 ;  /* 0x0000000b0b027208 */ /* 0x001fca0004000100 */
[----:B---3--:R-:W-:-:S05]  /*0100*/  FMUL R11, R2, R7 ;  /* 0x00000007020b7220 */ /* 0x008fca0000400000 */
[----:B-1----:R0:W-:Y:S04]  /*0110*/  REDG.E.ADD.F32.FTZ.RN.STRONG.GPU desc[UR4][R8.64], R11 ;  /* 0x0000000b080079a6 */ /* 0x0021e8000c12f304 */
[----:B------:R-:W2:Y:S01]  /*0120*/  LDG.E R3, desc[UR4][R4.64] ;  /* 0x0000000404037981 */ /* 0x000ea2000c1e1900 */
[----:B------:R-:W1:Y:S01]  /*0130*/  MUFU.RCP R13, R10 ;  /* 0x0000000a000d7308 */ /* 0x000e620000001000 */
[----:B------:R-:W-:Y:S01]  /*0140*/  BSSY.RECONVERGENT B0, `(.L_x_28) ;  /* 0x000000b000007945 */ /* 0x000fe20003800200 */
[----:B-1----:R-:W-:-:S04]  /*0150*/  FFMA R0, R13, -R10, 1 ;  /* 0x3f8000000d007423 */ /* 0x002fc8000000080a */
[----:B------:R-:W-:Y:S02]  /*0160*/  FFMA R0, R13, R0, R13 ;  /* 0x000000000d007223 */ /* 0x000fe4000000000d */
[----:B--2---:R-:W1:Y:S02]  /*0170*/  FCHK P0, R3, R10 ;  /* 0x0000000a03007302 */ /* 0x004e640000000000 */
[----:B------:R-:W-:-:S04]  /*0180*/  FFMA R7, R3, R0, RZ ;  /* 0x0000000003077223 */ /* 0x000fc800000000ff */
[----:B------:R-:W-:-:S04]  /*0190*/  FFMA R6, R7, -R10, R3 ;  /* 0x8000000a07067223 */ /* 0x000fc80000000003 */
[----:B------:R-:W-:Y:S01]  /*01a0*/  FFMA R7, R0, R6, R7 ;  /* 0x0000000600077223 */ /* 0x000fe20000000007 */
[----:B01----:R-:W-:Y:S06]  /*01b0*/  @!P0 BRA `(.L_x_29) ;  /* 0x00000000000c8947 */ /* 0x003fec0003800000 */
[----:B------:R-:W-:-:S07]  /*01c0*/  MOV R6, 0x1e0 ;  /* 0x000001e000067802 */ /* 0x000fce0000000f00 */
[----:B------:R-:W-:Y:S05]  /*01d0*/  CALL.REL.NOINC `($__internal_2_$__cuda_sm3x_div_rn_noftz_f32_slowpath) ;  /* 0x0000000000147944 */ /* 0x000fea0003c00000 */
[----:B------:R-:W-:-:S07]  /*01e0*/  IMAD.MOV.U32 R7, RZ, RZ, R0 ;  /* 0x000000ffff077224 */ /* 0x000fce00078e0000 */
.L_x_29:
[----:B------:R-:W-:Y:S05]  /*01f0*/  BSYNC.RECONVERGENT B0 ;  /* 0x0000000000007941 */ /* 0x000fea0003800200 */
.L_x_28:
[----:B------:R-:W-:-:S05]  /*0200*/  FADD R7, R2, R7 ;  /* 0x0000000702077221 */ /* 0x000fca0000000000 */
[----:B------:R-:W-:Y:S01]  /*0210*/  STG.E desc[UR4][R4.64], R7 ;  /* 0x0000000704007986 */ /* 0x000fe2000c101904 */
[----:B------:R-:W-:Y:S05]  /*0220*/  EXIT ;  /* 0x000000000000794d */ /* 0x000fea0003800000 */
        .weak           $__internal_2_$__cuda_sm3x_div_rn_noftz_f32_slowpath
        .type           $__internal_2_$__cuda_sm3x_div_rn_noftz_f32_slowpath,@function
        .size           $__internal_2_$__cuda_sm3x_div_rn_noftz_f32_slowpath,(.L_x_111 - $__internal_2_$__cuda_sm3x_div_rn_noftz_f32_slowpath)
$__internal_2_$__cuda_sm3x_div_rn_noftz_f32_slowpath:
[----:B------:R-:W0:Y:S01]  /*0230*/  LDC R0, c[0x0][0x3a0] ;  /* 0x0000e800ff007b82 */ /* 0x000e220000000800 */
[--C-:B------:R-:W-:Y:S01]  /*0240*/  SHF.R.U32.HI R7, RZ, 0x17, R3.reuse ;  /* 0x00000017ff077819 */ /* 0x100fe20000011603 */
[----:B------:R-:W1:Y:S01]  /*0250*/  LDCU UR6, c[0x0][0x3a0] ;  /* 0x00007400ff0677ac */ /* 0x000e620008000800 */
[----:B------:R-:W-:Y:S01]  /*0260*/  BSSY.RECONVERGENT B1, `(.L_x_30) ;  /* 0x0000064000017945 */ /* 0x000fe20003800200 */
[----:B------:R-:W-:Y:S01]  /*0270*/  IMAD.MOV.U32 R9, RZ, RZ, R3 ;  /* 0x000000ffff097224 */ /* 0x000fe200078e0003 */
[----:B------:R-:W-:-:S05]  /*0280*/  LOP3.LUT R7, R7, 0xff, RZ, 0xc0, !PT ;  /* 0x000000ff07077812 */ /* 0x000fca00078ec0ff */
[----:B------:R-:W-:Y:S02]  /*0290*/  VIADD R12, R7, 0xffffffff ;  /* 0xffffffff070c7836 */ /* 0x000fe40000000000 */
[----:B-1----:R-:W-:Y:S01]  /*02a0*/  IMAD.U32 R10, RZ, RZ, UR6 ;  /* 0x00000006ff0a7e24 */ /* 0x002fe2000f8e00ff */
[----:B0-----:R-:W-:-:S04]  /*02b0*/  SHF.R.U32.HI R8, RZ, 0x17, R0 ;  /* 0x00000017ff087819 */ /* 0x001fc80000011600 */
[----:B------:R-:W-:-:S05]  /*02c0*/  LOP3.LUT R8, R8, 0xff, RZ, 0xc0, !PT ;  /* 0x000000ff08087812 */ /* 0x000fca00078ec0ff */
[----:B------:R-:W-:-:S05]  /*02d0*/  VIADD R13, R8, 0xffffffff ;  /* 0xffffffff080d7836 */ /* 0x000fca0000000000 */
        /* <DEDUP_REMOVED lines=27> */
.L_x_31:
[----:B------:R-:W-:Y:S01]  /*0490*/  LEA R3, R8, 0xc0800000, 0x17 ;  /* 0xc080000008037811 */ /* 0x000fe200078eb8ff */
[----:B------:R-:W-:Y:S01]  /*04a0*/  VIADD R7, R7, 0xffffff81 ;  /* 0xffffff8107077836 */ /* 0x000fe20000000000 */
[----:B------:R-:W-:Y:S03]  /*04b0*/  BSSY.RECONVERGENT B2, `(.L_x_36) ;  /* 0x0000035000027945 */ /* 0x000fe60003800200 */
[----:B------:R-:W-:Y:S01]  /*04c0*/  IMAD.IADD R3, R10, 0x1, -R3 ;  /* 0x000000010a037824 */ /* 0x000fe200078e0a03 */
[C---:B------:R-:W-:Y:S01]  /*04d0*/  IADD3 R8, PT, PT, R7.reuse, 0x7f, -R8 ;  /* 0x0000007f07087810 */ /* 0x040fe20007ffe808 */
[----:B------:R-:W-:Y:S02]  /*04e0*/  IMAD R0, R7, -0x800000, R9 ;  /* 0xff80000007007824 */ /* 0x000fe400078e0209 */
[----:B------:R-:W0:Y:S01]  /*04f0*/  MUFU.RCP R10, R3 ;  /* 0x00000003000a7308 */ /* 0x000e220000001000 */
[----:B------:R-:W-:Y:S01]  /*0500*/  FADD.FTZ R13, -R3, -RZ ;  /* 0x800000ff030d7221 */ /* 0x000fe20000010100 */
[----:B------:R-:W-:-:S03]  /*0510*/  IMAD.IADD R8, R8, 0x1, R11 ;  /* 0x0000000108087824 */ /* 0x000fc600078e020b */
        /* <DEDUP_REMOVED lines=21> */
[CCC-:B------:R-:W-:Y:S01]  /*0670*/  FFMA.RM R8, R12.reuse, R10.reuse, R9.reuse ;  /* 0x0000000a0c087223 */ /* 0x1c0fe20000004009 */
[C---:B------:R-:W-:Y:S02]  /*0680*/  ISETP.NE.AND P2, PT, R11.reuse, RZ, PT ;  /* 0x000000ff0b00720c */ /* 0x040fe40003f45270 */
[----:B------:R-:W-:Y:S02]  /*0690*/  ISETP.NE.AND P1, PT, R11, RZ, PT ;  /* 0x000000ff0b00720c */ /* 0x000fe40003f25270 */
[----:B------:R-:W-:Y:S01]  /*06a0*/  LOP3.LUT R7, R3, 0x7fffff, RZ, 0xc0, !PT ;  /* 0x007fffff03077812 */ /* 0x000fe200078ec0ff */
[----:B------:R-:W-:Y:S01]  /*06b0*/  FFMA.RP R3, R12, R10, R9 ;  /* 0x0000000a0c037223 */ /* 0x000fe20000008009 */
[----:B------:R-:W-:Y:S02]  /*06c0*/  VIADD R10, R11, 0x20 ;  /* 0x000000200b0a7836 */ /* 0x000fe40000000000 */
[----:B------:R-:W-:Y:S01]  /*06d0*/  LOP3.LUT R7, R7, 0x800000, RZ, 0xfc, !PT ;  /* 0x0080000007077812 */ /* 0x000fe200078efcff */
[----:B------:R-:W-:Y:S01]  /*06e0*/  IMAD.MOV R9, RZ, RZ, -R11 ;  /* 0x000000ffff097224 */ /* 0x000fe200078e0a0b */
[----:B------:R-:W-:-:S02]  /*06f0*/  FSETP.NEU.FTZ.AND P0, PT, R3, R8, PT ;  /* 0x000000080300720b */ /* 0x000fc40003f1d000 */
[----:B------:R-:W-:Y:S02]  /*0700*/  SHF.L.U32 R10, R7, R10, RZ ;  /* 0x0000000a070a7219 */ /* 0x000fe400000006ff */
[----:B------:R-:W-:Y:S02]  /*0710*/  SEL R8, R9, RZ, P2 ;  /* 0x000000ff09087207 */ /* 0x000fe40001000000 */
[----:B------:R-:W-:Y:S02]  /*0720*/  ISETP.NE.AND P1, PT, R10, RZ, P1 ;  /* 0x000000ff0a00720c */ /* 0x000fe40000f25270 */
[----:B------:R-:W-:Y:S02]  /*0730*/  SHF.R.U32.HI R8, RZ, R8, R7 ;  /* 0x00000008ff087219 */ /* 0x000fe40000011607 */
[----:B------:R-:W-:Y:S02]  /*0740*/  PLOP3.LUT P0, PT, P0, P1, PT, 0xf8, 0x8f ;  /* 0x00000000008f781c */ /* 0x000fe40000703f70 */
[----:B------:R-:W-:-:S02]  /*0750*/  SHF.R.U32.HI R10, RZ, 0x1, R8 ;  /* 0x00000001ff0a7819 */ /* 0x000fc40000011608 */
[----:B------:R-:W-:-:S04]  /*0760*/  SEL R3, RZ, 0x1, !P0 ;  /* 0x00000001ff037807 */ /* 0x000fc80004000000 */
[----:B------:R-:W-:-:S04]  /*0770*/  LOP3.LUT R3, R3, 0x1, R10, 0xf8, !PT ;  /* 0x0000000103037812 */ /* 0x000fc800078ef80a */
[----:B------:R-:W-:-:S05]  /*0780*/  LOP3.LUT R3, R3, R8, RZ, 0xc0, !PT ;  /* 0x0000000803037212 */ /* 0x000fca00078ec0ff */
[----:B------:R-:W-:-:S05]  /*0790*/  IMAD.IADD R3, R10, 0x1, R3 ;  /* 0x000000010a037824 */ /* 0x000fca00078e0203 */
[----:B------:R-:W-:Y:S01]  /*07a0*/  LOP3.LUT R0, R3, R0, RZ, 0xfc, !PT ;  /* 0x0000000003007212 */ /* 0x000fe200078efcff */
[----:B------:R-:W-:Y:S06]  /*07b0*/  BRA `(.L_x_39) ;  /* 0x0000000000107947 */ /* 0x000fec0003800000 */
.L_x_38:
[----:B------:R-:W-:-:S04]  /*07c0*/  LOP3.LUT R0, R0, 0x80000000, RZ, 0xc0, !PT ;  /* 0x8000000000007812 */ /* 0x000fc800078ec0ff */
[----:B------:R-:W-:Y:S01]  /*07d0*/  LOP3.LUT R0, R0, 0x7f800000, RZ, 0xfc, !PT ;  /* 0x7f80000000007812 */ /* 0x000fe200078efcff */
[----:B------:R-:W-:Y:S06]  /*07e0*/  BRA `(.L_x_39) ;  /* 0x0000000000047947 */ /* 0x000fec0003800000 */
.L_x_37:
[----:B------:R-:W-:-:S07]  /*07f0*/  IMAD R0, R8, 0x800000, R0 ;  /* 0x0080000008007824 */ /* 0x000fce00078e0200 */
.L_x_39:
[----:B------:R-:W-:Y:S05]  /*0800*/  BSYNC.RECONVERGENT B2 ;  /* 0x0000000000027941 */ /* 0x000fea0003800200 */
.L_x_36:
[----:B------:R-:W-:Y:S05]  /*0810*/  BRA `(.L_x_40) ;  /* 0x0000000000207947 */ /* 0x000fea0003800000 */
.L_x_35:
[----:B------:R-:W-:-:S04]  /*0820*/  LOP3.LUT R0, R10, 0x80000000, R9, 0x48, !PT ;  /* 0x800000000a007812 */ /* 0x000fc800078e4809 */
[----:B------:R-:W-:Y:S01]  /*0830*/  LOP3.LUT R0, R0, 0x7f800000, RZ, 0xfc, !PT ;  /* 0x7f80000000007812 */ /* 0x000fe200078efcff */
[----:B------:R-:W-:Y:S06]  /*0840*/  BRA `(.L_x_40) ;  /* 0x0000000000147947 */ /* 0x000fec0003800000 */
.L_x_34:
[----:B------:R-:W-:Y:S01]  /*0850*/  LOP3.LUT R0, R10, 0x80000000, R9, 0x48, !PT ;  /* 0x800000000a007812 */ /* 0x000fe200078e4809 */
[----:B------:R-:W-:Y:S06]  /*0860*/  BRA `(.L_x_40) ;  /* 0x00000000000c7947 */ /* 0x000fec0003800000 */
.L_x_33:
[----:B------:R-:W0:Y:S01]  /*0870*/  MUFU.RSQ R0, -QNAN ;  /* 0xffc0000000007908 */ /* 0x000e220000001400 */
[----:B------:R-:W-:Y:S05]  /*0880*/  BRA `(.L_x_40) ;  /* 0x0000000000047947 */ /* 0x000fea0003800000 */
.L_x_32:
[----:B------:R-:W-:-:S07]  /*0890*/  FADD.FTZ R0, R3, R0 ;  /* 0x0000000003007221 */ /* 0x000fce0000010000 */
.L_x_40:
[----:B------:R-:W-:Y:S05]  /*08a0*/  BSYNC.RECONVERGENT B1 ;  /* 0x0000000000017941 */ /* 0x000fea0003800200 */
.L_x_30:
[----:B------:R-:W-:-:S04]  /*08b0*/  IMAD.MOV.U32 R7, RZ, RZ, 0x0 ;  /* 0x00000000ff077424 */ /* 0x000fc800078e00ff */
[----:B0-----:R-:W-:Y:S05]  /*08c0*/  RET.REL.NODEC R6 `(l1regularizationfloat) ;  /* 0xfffffff406cc7950 */ /* 0x001fea0003c3ffff */
.L_x_41:
        /* <DEDUP_REMOVED lines=11> */
.L_x_111:


//--------------------- .text.adadeltafloat       --------------------------
	.section	.text.adadeltafloat,"ax",@progbits
	.align	128
        .global         adadeltafloat
        .type           adadeltafloat,@function
        .size           adadeltafloat,(.L_x_113 - adadeltafloat)
        .other          adadeltafloat,@"STO_CUDA_ENTRY STV_DEFAULT"
adadeltafloat:
.text.adadeltafloat:
[----:B------:R-:W-:Y:S01]  /*0000*/  LDC R1, c[0x0][0x37c] ;  /* 0x0000df00ff017b82 */ /* 0x000fe20000000800 */
[----:B------:R-:W0:Y:S07]  /*0010*/  S2R R6, SR_TID.X ;  /* 0x0000000000067919 */ /* 0x000e2e0000002100 */
[----:B------:R-:W0:Y:S01]  /*0020*/  S2UR UR6, SR_CTAID.X ;  /* 0x00000000000679c3 */ /* 0x000e220000002500 */
[----:B------:R-:W1:Y:S07]  /*0030*/  LDCU.64 UR4, c[0x0][0x358] ;  /* 0x00006b00ff0477ac */ /* 0x000e6e0008000a00 */
[----:B------:R-:W0:Y:S08]  /*0040*/  LDC R7, c[0x0][0x360] ;  /* 0x0000d800ff077b82 */ /* 0x000e300000000800 */
[----:B------:R-:W2:Y:S08]  /*0050*/  LDC.64 R2, c[0x0][0x388] ;  /* 0x0000e200ff027b82 */ /* 0x000eb00000000a00 */
[----:B------:R-:W3:Y:S01]  /*0060*/  LDC.64 R4, c[0x0][0x398] ;  /* 0x0000e600ff047b82 */ /* 0x000ee20000000a00 */
[----:B0-----:R-:W-:Y:S01]  /*0070*/  IMAD R6, R7, UR6, R6 ;  /* 0x0000000607067c24 */ /* 0x001fe2000f8e0206 */
[----:B------:R-:W0:Y:S03]  /*0080*/  LDCU UR6, c[0x0][0x3a0] ;  /* 0x00007400ff0677ac */ /* 0x000e260008000800 */
[----:B--2---:R-:W-:-:S05]  /*0090*/  IMAD.WIDE R2, R6, 0x4, R2 ;  /* 0x0000000406027825 */ /* 0x004fca00078e0202 */
[----:B-1----:R-:W2:Y:S01]  /*00a0*/  LDG.E R0, desc[UR4][R2.64] ;  /* 0x0000000402007981 */ /* 0x002ea2000c1e1900 */
[----:B---3--:R-:W-:-:S05]  /*00b0*/  IMAD.WIDE R4, R6, 0x4, R4 ;  /* 0x0000000406047825 */ /* 0x008fca00078e0204 */
[----:B------:R-:W2:Y:S02]  /*00c0*/  LDG.E R7, desc[UR4][R4.64] ;  /* 0x0000000404077981 */ /* 0x000ea4000c1e1900 */
[----:B--2---:R-:W-:-:S05]  /*00d0*/  FFMA R7, R7, R7, R0 ;  /* 0x0000000707077223 */ /* 0x004fca0000000000 */
[----:B------:R1:W-:Y:S04]  /*00e0*/  STG.E desc[UR4][R2.64], R7 ;  /* 0x0000000702007986 */ /* 0x0003e8000c101904 */
[----:B------:R-:W0:Y:S01]  /*00f0*/  LDG.E R0, desc[UR4][R4.64] ;  /* 0x0000000404007981 */ /* 0x000e22000c1e1900 */
[----:B------:R-:W-:Y:S01]  /*0100*/  VIADD R9, R7, 0xf3000000 ;  /* 0xf300000007097836 */ /* 0x000fe20000000000 */
[----:B------:R1:W2:Y:S04]  /*0110*/  MUFU.RSQ R8, R7 ;  /* 0x0000000700087308 */ /* 0x0002a80000001400 */
[----:B------:R-:W-:Y:S01]  /*0120*/  ISETP.GT.U32.AND P0, PT, R9, 0x727fffff, PT ;  /* 0x727fffff0900780c */ /* 0x000fe20003f04070 */
[----:B------:R-:W-:Y:S01]  /*0130*/  BSSY.RECONVERGENT B0, `(.L_x_42) ;  /* 0x000000b000007945 */ /* 0x000fe20003800200 */
[----:B0-----:R-:W-:-:S11]  /*0140*/  FMUL R0, R0, -UR6 ;  /* 0x8000000600007c20 */ /* 0x001fd60008400000 */
[----:B-12---:R-:W-:Y:S05]  /*0150*/  @!P0 BRA `(.L_x_43) ;  /* 0x0000000000108947 */ /* 0x006fea0003800000 */
[----:B------:R-:W-:-:S07]  /*0160*/  MOV R11, 0x180 ;  /* 0x00000180000b7802 */ /* 0x000fce0000000f00 */
[----:B------:R-:W-:Y:S05]  /*0170*/  CALL.REL.NOINC `($__internal_3_$__cuda_sm20_sqrt_rn_f32_slowpath) ;  /* 0x00000000006c7944 */ /* 0x000fea0003c00000 */
[----:B------:R-:W-:Y:S01]  /*0180*/  IMAD.MOV.U32 R2, RZ, RZ, R7 ;  /* 0x000000ffff027224 */ /* 0x000fe200078e0007 */
[----:B------:R-:W-:Y:S06]  /*0190*/  BRA `(.L_x_44) ;  /* 0x0000000000107947 */ /* 0x000fec0003800000 */
.L_x_43:
[----:B------:R-:W-:Y:S01]  /*01a0*/  FMUL.FTZ R2, R7, R8 ;  /* 0x0000000807027220 */ /* 0x000fe20000410000 */
[----:B------:R-:W-:-:S03]  /*01b0*/  FMUL.FTZ R8, R8, 0.5 ;  /* 0x3f00000008087820 */ /* 0x000fc60000410000 */
[----:B------:R-:W-:-:S04]  /*01c0*/  FFMA R7, -R2, R2, R7 ;  /* 0x0000000202077223 */ /* 0x000fc80000000107 */
[----:B------:R-:W-:-:S07]  /*01d0*/  FFMA R2, R7, R8, R2 ;  /* 0x0000000807027223 */ /* 0x000fce0000000002 */
.L_x_44:
[----:B------:R-:W-:Y:S05]  /*01e0*/  BSYNC.RECONVERGENT B0 ;  /* 0x0000000000007941 */ /* 0x000fea0003800200 */
.L_x_42:
[----:B------:R-:W0:Y:S01]  /*01f0*/  LDCU UR6, c[0x0][0x3a4] ;  /* 0x00007480ff0677ac */ /* 0x000e220008000800 */
[----:B------:R-:W-:Y:S01]  /*0200*/  BSSY.RECONVERGENT B0, `(.L_x_45) ;  /* 0x000000d000007945 */ /* 0x000fe20003800200 */
[----:B0-----:R-:W-:-:S04]  /*0210*/  FADD R11, R2, UR6 ;  /* 0x00000006020b7e21 */ /* 0x001fc80008000000 */
[----:B------:R-:W0:Y:S08]  /*0220*/  MUFU.RCP R2, R11 ;  /* 0x0000000b00027308 */ /* 0x000e300000001000 */
[----:B------:R-:W1:Y:S01]  /*0230*/  FCHK P0, R0, R11 ;  /* 0x0000000b00007302 */ /* 0x000e620000000000 */
[----:B0-----:R-:W-:-:S04]  /*0240*/  FFMA R3, -R11, R2, 1 ;  /* 0x3f8000000b037423 */ /* 0x001fc80000000102 */
[----:B------:R-:W-:-:S04]  /*0250*/  FFMA R3, R2, R3, R2 ;  /* 0x0000000302037223 */ /* 0x000fc80000000002 */
[----:B------:R-:W-:-:S04]  /*0260*/  FFMA R2, R0, R3, RZ ;  /* 0x0000000300027223 */ /* 0x000fc800000000ff */
[----:B------:R-:W-:-:S04]  /*0270*/  FFMA R7, -R11, R2, R0 ;  /* 0x000000020b077223 */ /* 0x000fc80000000100 */
[----:B------:R-:W-:Y:S01]  /*0280*/  FFMA R9, R3, R7, R2 ;  /* 0x0000000703097223 */ /* 0x000fe20000000002 */
[----:B-1----:R-:W-:Y:S06]  /*0290*/  @!P0 BRA `(.L_x_46) ;  /* 0x00000000000c8947 */ /* 0x002fec0003800000 */
[----:B------:R-:W-:-:S07]  /*02a0*/  MOV R2, 0x2c0 ;  /* 0x000002c000027802 */ /* 0x000fce0000000f00 */
[----:B------:R-:W-:Y:S05]  /*02b0*/  CALL.REL.NOINC `($__internal_4_$__cuda_sm3x_div_rn_noftz_f32_slowpath) ;  /* 0x0000000000747944 */ /* 0x000fea0003c00000 */
[----:B------:R-:W-:-:S07]  /*02c0*/  IMAD.MOV.U32 R9, RZ, RZ, R0 ;  /* 0x000000ffff097224 */ /* 0x000fce00078e0000 */
.L_x_46:
[----:B------:R-:W-:Y:S05]  /*02d0*/  BSYNC.RECONVERGENT B0 ;  /* 0x0000000000007941 */ /* 0x000fea0003800200 */
.L_x_45:
[----:B------:R-:W0:Y:S02]  /*02e0*/  LDC.64 R2, c[0x0][0x380] ;  /* 0x0000e000ff027b82 */ /* 0x000e240000000a00 */
[----:B0-----:R-:W-:-:S05]  /*02f0*/  IMAD.WIDE R6, R6, 0x4, R2 ;  /* 0x0000000406067825 */ /* 0x001fca00078e0202 */
[----:B------:R-:W-:Y:S04]  /*0300*/  STG.E desc[UR4][R6.64], R9 ;  /* 0x0000000906007986 */ /* 0x000fe8000c101904 */
[----:B------:R-:W-:Y:S01]  /*0310*/  STG.E desc[UR4][R4.64], RZ ;  /* 0x000000ff04007986 */ /* 0x000fe2000c101904 */
[----:B------:R-:W-:Y:S05]  /*0320*/  EXIT ;  /* 0x000000000000794d */ /* 0x000fea0003800000 */
        .weak           $__internal_3_$__cuda_sm20_sqrt_rn_f32_slowpath
        .type           $__internal_3_$__cuda_sm20_sqrt_rn_f32_slowpath,@function
        .size           $__internal_3_$__cuda_sm20_sqrt_rn_f32_slowpath,($__internal_4_$__cuda_sm3x_div_rn_noftz_f32_slowpath - $__internal_3_$__cuda_sm20_sqrt_rn_f32_slowpath)
$__internal_3_$__cuda_sm20_sqrt_rn_f32_slowpath:
[----:B------:R-:W-:-:S13]  /*0330*/  LOP3.LUT P0, RZ, R7, 0x7fffffff, RZ, 0xc0, !PT ;  /* 0x7fffffff07ff7812 */ /* 0x000fda000780c0ff */
[----:B------:R-:W-:Y:S05]  /*0340*/  @!P0 BRA `(.L_x_47) ;  /* 0x0000000000448947 */ /* 0x000fea0003800000 */
[----:B------:R-:W-:Y:S02]  /*0350*/  FSETP.GEU.FTZ.AND P0, PT, R7, RZ, PT ;  /* 0x000000ff0700720b */ /* 0x000fe40003f1e000 */
[----:B------:R-:W-:-:S11]  /*0360*/  MOV R2, R7 ;  /* 0x0000000700027202 */ /* 0x000fd60000000f00 */
[----:B------:R-:W-:Y:S01]  /*0370*/  @!P0 IMAD.MOV.U32 R7, RZ, RZ, 0x7fffffff ;  /* 0x7fffffffff078424 */ /* 0x000fe200078e00ff */
[----:B------:R-:W-:Y:S06]  /*0380*/  @!P0 BRA `(.L_x_47) ;  /* 0x0000000000348947 */ /* 0x000fec0003800000 */
[----:B------:R-:W-:-:S13]  /*0390*/  FSETP.GTU.FTZ.AND P0, PT, |R2|, +INF , PT ;  /* 0x7f8000000200780b */ /* 0x000fda0003f1c200 */
[----:B------:R-:W-:Y:S01]  /*03a0*/  @P0 FADD.FTZ R7, R2, 1 ;  /* 0x3f80000002070421 */ /* 0x000fe20000010000 */
[----:B------:R-:W-:Y:S06]  /*03b0*/  @P0 BRA `(.L_x_47) ;  /* 0x0000000000280947 */ /* 0x000fec0003800000 */
[----:B------:R-:W-:-:S13]  /*03c0*/  FSETP.NEU.FTZ.AND P0, PT, |R2|, +INF , PT ;  /* 0x7f8000000200780b */ /* 0x000fda0003f1d200 */
[----:B------:R-:W-:-:S04]  /*03d0*/  @P0 FFMA R3, R2, 1.84467440737095516160e+19, RZ ;  /* 0x5f80000002030823 */ /* 0x000fc800000000ff */
[----:B------:R-:W0:Y:S02]  /*03e0*/  @P0 MUFU.RSQ R8, R3 ;  /* 0x0000000300080308 */ /* 0x000e240000001400 */
[----:B0-----:R-:W-:Y:S01]  /*03f0*/  @P0 FMUL.FTZ R10, R3, R8 ;  /* 0x00000008030a0220 */ /* 0x001fe20000410000 */
[----:B------:R-:W-:-:S03]  /*0400*/  @P0 FMUL.FTZ R8, R8, 0.5 ;  /* 0x3f00000008080820 */ /* 0x000fc60000410000 */
[----:B------:R-:W-:-:S04]  /*0410*/  @P0 FADD.FTZ R7, -R10, -RZ ;  /* 0x800000ff0a070221 */ /* 0x000fc80000010100 */
[----:B------:R-:W-:Y:S01]  /*0420*/  @P0 FFMA R9, R10, R7, R3 ;  /* 0x000000070a090223 */ /* 0x000fe20000000003 */
[----:B------:R-:W-:-:S03]  /*0430*/  @!P0 IMAD.MOV.U32 R7, RZ, RZ, R2 ;  /* 0x000000ffff078224 */ /* 0x000fc600078e0002 */
[----:B------:R-:W-:-:S04]  /*0440*/  @P0 FFMA R8, R9, R8, R10 ;  /* 0x0000000809080223 */ /* 0x000fc8000000000a */
[----:B------:R-:W-:-:S07]  /*0450*/  @P0 FMUL.FTZ R7, R8, 2.3283064365386962891e-10 ;  /* 0x2f80000008070820 */ /* 0x000fce0000410000 */
.L_x_47:
[----:B------:R-:W-:Y:S02]  /*0460*/  HFMA2 R3, -RZ, RZ, 0, 0 ;  /* 0x00000000ff037431 */ /* 0x000fe400000001ff */
[----:B------:R-:W-:-:S04]  /*0470*/  IMAD.MOV.U32 R2, RZ, RZ, R11 ;  /* 0x000000ffff027224 */ /* 0x000fc800078e000b */
[----:B------:R-:W-:Y:S05]  /*0480*/  RET.REL.NODEC R2 `(adadeltafloat) ;  /* 0xfffffff802dc7950 */ /* 0x000fea0003c3ffff */
        .weak           $__internal_4_$__cuda_sm3x_div_rn_noftz_f32_slowpath
        .type           $__internal_4_$__cuda_sm3x_div_rn_noftz_f32_slowpath,@function
        .size           $__internal_4_$__cuda_sm3x_div_rn_noftz_f32_slowpath,(.L_x_113 - $__internal_4_$__cuda_sm3x_div_rn_noftz_f32_slowpath)
$__internal_4_$__cuda_sm3x_div_rn_noftz_f32_slowpath:
[----:B------:R-:W-:Y:S01]  /*0490*/  SHF.R.U32.HI R7, RZ, 0x17, R11 ;  /* 0x00000017ff077819 */ /* 0x000fe2000001160b */
[----:B------:R-:W-:Y:S01]  /*04a0*/  BSSY.RECONVERGENT B1, `(.L_x_48) ;  /* 0x0000065000017945 */ /* 0x000fe20003800200 */
[--C-:B------:R-:W-:Y:S01]  /*04b0*/  SHF.R.U32.HI R3, RZ, 0x17, R0.reuse ;  /* 0x00000017ff037819 */ /* 0x100fe20000011600 */
[----:B------:R-:W-:Y:S01]  /*04c0*/  IMAD.MOV.U32 R9, RZ, RZ, R0 ;  /* 0x000000ffff097224 */ /* 0x000fe200078e0000 */
[----:B------:R-:W-:Y:S02]  /*04d0*/  LOP3.LUT R15, R7, 0xff, RZ, 0xc0, !PT ;  /* 0x000000ff070f7812 */ /* 0x000fe400078ec0ff */
[----:B------:R-:W-:Y:S02]  /*04e0*/  LOP3.LUT R8, R3, 0xff, RZ, 0xc0, !PT ;  /* 0x000000ff03087812 */ /* 0x000fe400078ec0ff */
[----:B------:R-:W-:Y:S01]  /*04f0*/  MOV R10, R11 ;  /* 0x0000000b000a7202 */ /* 0x000fe20000000f00 */
[----:B------:R-:W-:Y:S02]  /*0500*/  VIADD R13, R15, 0xffffffff ;  /* 0xffffffff0f0d7836 */ /* 0x000fe40000000000 */
[----:B------:R-:W-:-:S03]  /*0510*/  VIADD R12, R8, 0xffffffff ;  /* 0xffffffff080c7836 */ /* 0x000fc60000000000 */
[----:B------:R-:W-:-:S04]  /*0520*/  ISETP.GT.U32.AND P0, PT, R13, 0xfd, PT ;  /* 0x000000fd0d00780c */ /* 0x000fc80003f04070 */
[----:B------:R-:W-:-:S13]  /*0530*/  ISETP.GT.U32.OR P0, PT, R12, 0xfd, P0 ;  /* 0x000000fd0c00780c */ /* 0x000fda0000704470 */
[----:B------:R-:W-:Y:S01]  /*0540*/  @!P0 IMAD.MOV.U32 R7, RZ, RZ, RZ ;  /* 0x000000ffff078224 */ /* 0x000fe200078e00ff */
[----:B------:R-:W-:Y:S06]  /*0550*/  @!P0 BRA `(.L_x_49) ;  /* 0x0000000000608947 */ /* 0x000fec0003800000 */
[----:B------:R-:W-:Y:S01]  /*0560*/  FSETP.GTU.FTZ.AND P0, PT, |R0|, +INF , PT ;  /* 0x7f8000000000780b */ /* 0x000fe20003f1c200 */
[----:B------:R-:W-:Y:S01]  /*0570*/  IMAD.MOV.U32 R3, RZ, RZ, R11 ;  /* 0x000000ffff037224 */ /* 0x000fe200078e000b */
        /* <DEDUP_REMOVED lines=17> */
[----:B------:R-:W-:Y:S01]  /*0690*/  @P0 IMAD.MOV.U32 R7, RZ, RZ, RZ ;  /* 0x000000ffff070224 */ /* 0x000fe200078e00ff */
[----:B------:R-:W-:Y:S01]  /*06a0*/  @!P0 MOV R7, 0xffffffc0 ;  /* 0xffffffc000078802 */ /* 0x000fe20000000f00 */
[----:B------:R-:W-:Y:S01]  /*06b0*/  @!P0 FFMA R9, R0, 1.84467440737095516160e+19, RZ ;  /* 0x5f80000000098823 */ /* 0x000fe200000000ff */
[----:B------:R-:W-:-:S03]  /*06c0*/  @!P1 FFMA R10, R3, 1.84467440737095516160e+19, RZ ;  /* 0x5f800000030a9823 */ /* 0x000fc600000000ff */
[----:B------:R-:W-:-:S07]  /*06d0*/  @!P1 VIADD R7, R7, 0x40 ;  /* 0x0000004007079836 */ /* 0x000fce0000000000 */
.L_x_49:
[----:B------:R-:W-:Y:S01]  /*06e0*/  LEA R3, R15, 0xc0800000, 0x17 ;  /* 0xc08000000f037811 */ /* 0x000fe200078eb8ff */
[----:B------:R-:W-:Y:S01]  /*06f0*/  VIADD R8, R8, 0xffffff81 ;  /* 0xffffff8108087836 */ /* 0x000fe20000000000 */
[----:B------:R-:W-:Y:S03]  /*0700*/  BSSY.RECONVERGENT B2, `(.L_x_54) ;  /* 0x0000035000027945 */ /* 0x000fe60003800200 */
[----:B------:R-:W-:Y:S02]  /*0710*/  IMAD.IADD R3, R10, 0x1, -R3 ;  /* 0x000000010a037824 */ /* 0x000fe400078e0a03 */
[C---:B------:R-:W-:Y:S01]  /*0720*/  IMAD R0, R8.reuse, -0x800000, R9 ;  /* 0xff80000008007824 */ /* 0x040fe200078e0209 */
[----:B------:R-:W-:Y:S01]  /*0730*/  IADD3 R8, PT, PT, R8, 0x7f, -R15 ;  /* 0x0000007f08087810 */ /* 0x000fe20007ffe80f */
[----:B------:R-:W0:Y:S01]  /*0740*/  MUFU.RCP R10, R3 ;  /* 0x00000003000a7308 */ /* 0x000e220000001000 */
[----:B------:R-:W-:-:S02]  /*0750*/  FADD.FTZ R11, -R3, -RZ ;  /* 0x800000ff030b7221 */ /* 0x000fc40000010100 */
[----:B------:R-:W-:Y:S02]  /*0760*/  IADD3 R8, PT, PT, R8, R7, RZ ;  /* 0x0000000708087210 */ /* 0x000fe40007ffe0ff */
        /* <DEDUP_REMOVED lines=26> */
[----:B------:R-:W-:Y:S01]  /*0910*/  IADD3 R10, PT, PT, R11, 0x20, RZ ;  /* 0x000000200b0a7810 */ /* 0x000fe20007ffe0ff */
[----:B------:R-:W-:Y:S01]  /*0920*/  IMAD.MOV R9, RZ, RZ, -R11 ;  /* 0x000000ffff097224 */ /* 0x000fe200078e0a0b */
        /* <DEDUP_REMOVED lines=14> */
.L_x_56:
[----:B------:R-:W-:-:S04]  /*0a10*/  LOP3.LUT R0, R0, 0x80000000, RZ, 0xc0, !PT ;  /* 0x8000000000007812 */ /* 0x000fc800078ec0ff */
[----:B------:R-:W-:Y:S01]  /*0a20*/  LOP3.LUT R0, R0, 0x7f800000, RZ, 0xfc, !PT ;  /* 0x7f80000000007812 */ /* 0x000fe200078efcff */
[----:B------:R-:W-:Y:S06]  /*0a30*/  BRA `(.L_x_57) ;  /* 0x0000000000047947 */ /* 0x000fec0003800000 */
.L_x_55:
[----:B------:R-:W-:-:S07]  /*0a40*/  LEA R0, R8, R0, 0x17 ;  /* 0x0000000008007211 */ /* 0x000fce00078eb8ff */
.L_x_57:
[----:B------:R-:W-:Y:S05]  /*0a50*/  BSYNC.RECONVERGENT B2 ;  /* 0x0000000000027941 */ /* 0x000fea0003800200 */
.L_x_54:
[----:B------:R-:W-:Y:S05]  /*0a60*/  BRA `(.L_x_58) ;  /* 0x0000000000207947 */ /* 0x000fea0003800000 */
.L_x_53:
[----:B------:R-:W-:-:S04]  /*0a70*/  LOP3.LUT R0, R10, 0x80000000, R9, 0x48, !PT ;  /* 0x800000000a007812 */ /* 0x000fc800078e4809 */
[----:B------:R-:W-:Y:S01]  /*0a80*/  LOP3.LUT R0, R0, 0x7f800000, RZ, 0xfc, !PT ;  /* 0x7f80000000007812 */ /* 0x000fe200078efcff */
[----:B------:R-:W-:Y:S06]  /*0a90*/  BRA `(.L_x_58) ;  /* 0x0000000000147947 */ /* 0x000fec0003800000 */
.L_x_52:
[----:B------:R-:W-:Y:S01]  /*0aa0*/  LOP3.LUT R0, R10, 0x80000000, R9, 0x48, !PT ;  /* 0x800000000a007812 */ /* 0x000fe200078e4809 */
[----:B------:R-:W-:Y:S06]  /*0ab0*/  BRA `(.L_x_58) ;  /* 0x00000000000c7947 */ /* 0x000fec0003800000 */
.L_x_51:
[----:B------:R-:W0:Y:S01]  /*0ac0*/  MUFU.RSQ R0, -QNAN ;  /* 0xffc0000000007908 */ /* 0x000e220000001400 */
[----:B------:R-:W-:Y:S05]  /*0ad0*/  BRA `(.L_x_58) ;  /* 0x0000000000047947 */ /* 0x000fea0003800000 */
.L_x_50:
[----:B------:R-:W-:-:S07]  /*0ae0*/  FADD.FTZ R0, R0, R3 ;  /* 0x0000000300007221 */ /* 0x000fce0000010000 */
.L_x_58:
[----:B------:R-:W-:Y:S05]  /*0af0*/  BSYNC.RECONVERGENT B1 ;  /* 0x0000000000017941 */ /* 0x000fea0003800200 */
.L_x_48:
[----:B------:R-:W-:-:S04]  /*0b00*/  IMAD.MOV.U32 R3, RZ, RZ, 0x0 ;  /* 0x00000000ff037424 */ /* 0x000fc800078e00ff */
[----:B0-----:R-:W-:Y:S05]  /*0b10*/  RET.REL.NODEC R2 `(adadeltafloat) ;  /* 0xfffffff402387950 */ /* 0x001fea0003c3ffff */
.L_x_59:
        /* <DEDUP_REMOVED lines=14> */
.L_x_113:


//--------------------- .text.adamfloat           --------------------------
	.section	.text.adamfloat,"ax",@progbits
	.align	128
        .global         adamfloat
        .type           adamfloat,@function
        .size           adamfloat,(.L_x_116 - adamfloat)
        .other          adamfloat,@"STO_CUDA_ENTRY STV_DEFAULT"
adamfloat:
.text.adamfloat:
        /* <DEDUP_REMOVED lines=8> */
[----:B------:R-:W0:Y:S01]  /*0080*/  LDC R15, c[0x0][0x3a0] ;  /* 0x0000e800ff0f7b82 */ /* 0x000e220000000800 */
[----:B--2---:R-:W-:-:S05]  /*0090*/  IMAD.WIDE R6, R8, 0x4, R6 ;  /* 0x0000000408067825 */ /* 0x004fca00078e0206 */
[----:B-1----:R-:W2:Y:S01]  /*00a0*/  LDG.E R14, desc[UR4][R6.64] ;  /* 0x00000004060e7981 */ /* 0x002ea2000c1e1900 */
[----:B---3--:R-:W-:-:S05]  /*00b0*/  IMAD.WIDE R4, R8, 0x4, R4 ;  /* 0x0000000408047825 */ /* 0x008fca00078e0204 */
[----:B------:R-:W3:Y:S01]  /*00c0*/  LDG.E R12, desc[UR4][R4.64] ;  /* 0x00000004040c7981 */ /* 0x000ee2000c1e1900 */
[C---:B0-----:R-:W-:Y:S01]  /*00d0*/  FMUL R0, |R15|.reuse, 16777216 ;  /* 0x4b8000000f007820 */ /* 0x041fe20000400200 */
[----:B------:R-:W-:-:S04]  /*00e0*/  FSETP.GEU.AND P0, PT, |R15|, 1.175494350822287508e-38, PT ;  /* 0x008000000f00780b */ /* 0x000fc80003f0e200 */
[----:B------:R-:W-:-:S05]  /*00f0*/  FSEL R0, R0, |R15|, !P0 ;  /* 0x4000000f00007208 */ /* 0x000fca0004000000 */
[----:B------:R-:W-:-:S05]  /*0100*/  VIADD R2, R0, 0xc0cafb0d ;  /* 0xc0cafb0d00027836 */ /* 0x000fca0000000000 */
[----:B------:R-:W-:-:S05]  /*0110*/  LOP3.LUT R3, R2, 0xff800000, RZ, 0xc0, !PT ;  /* 0xff80000002037812 */ /* 0x000fca00078ec0ff */
[----:B------:R-:W-:-:S04]  /*0120*/  IMAD.IADD R0, R0, 0x1, -R3 ;  /* 0x0000000100007824 */ /* 0x000fc800078e0a03 */
[----:B------:R-:W-:-:S06]  /*0130*/  FADD R11, R0, 1 ;  /* 0x3f800000000b7421 */ /* 0x000fcc0000000000 */
[----:B------:R-:W0:Y:S01]  /*0140*/  MUFU.RCP R11, R11 ;  /* 0x0000000b000b7308 */ /* 0x000e220000001000 */
[----:B------:R-:W-:Y:S01]  /*0150*/  FADD R10, R0, -1 ;  /* 0xbf800000000a7421 */ /* 0x000fe20000000000 */
[----:B------:R-:W-:Y:S02]  /*0160*/  FSEL R0, RZ, -24, P0 ;  /* 0xc1c00000ff007808 */ /* 0x000fe40000000000 */
[----:B------:R-:W-:Y:S01]  /*0170*/  I2FP.F32.S32 R3, R3 ;  /* 0x0000000300037245 */ /* 0x000fe20000201400 */
[----:B------:R-:W-:-:S04]  /*0180*/  FADD R2, R10, R10 ;  /* 0x0000000a0a027221 */ /* 0x000fc80000000000 */
[----:B0-----:R-:W-:Y:S01]  /*0190*/  FMUL R9, R11, R2 ;  /* 0x000000020b097220 */ /* 0x001fe20000400000 */
[----:B------:R-:W-:Y:S01]  /*01a0*/  FFMA R2, R3, 1.1920928955078125e-07, R0 ;  /* 0x3400000003027823 */ /* 0x000fe20000000000 */
[----:B------:R-:W-:Y:S02]  /*01b0*/  HFMA2 R0, -RZ, RZ, 0.771484375, 0.21533203125 ;  /* 0x3a2c32e4ff007431 */ /* 0x000fe400000001ff */
[----:B------:R-:W-:Y:S01]  /*01c0*/  FADD R16, R10, -R9 ;  /* 0x800000090a107221 */ /* 0x000fe20000000000 */
[C---:B------:R-:W-:Y:S01]  /*01d0*/  FMUL R13, R9.reuse, R9 ;  /* 0x00000009090d7220 */ /* 0x040fe20000400000 */
[----:B------:R-:W-:Y:S02]  /*01e0*/  FFMA R3, R9, 1.4426950216293334961, R2 ;  /* 0x3fb8aa3b09037823 */ /* 0x000fe40000000002 */
[----:B------:R-:W-:Y:S01]  /*01f0*/  FADD R17, R16, R16 ;  /* 0x0000001010117221 */ /* 0x000fe20000000000 */
[----:B------:R-:W-:-:S03]  /*0200*/  FFMA R16, R13, R0, 0.0032181653659790754318 ;  /* 0x3b52e7db0d107423 */ /* 0x000fc60000000000 */
[----:B------:R-:W-:Y:S01]  /*0210*/  FFMA R10, R10, -R9, R17 ;  /* 0x800000090a0a7223 */ /* 0x000fe20000000011 */
[----:B------:R-:W-:Y:S01]  /*0220*/  FADD R20, R2, -R3 ;  /* 0x8000000302147221 */ /* 0x000fe20000000000 */
[----:B------:R-:W-:Y:S02]  /*0230*/  FFMA R18, R13, R16, 0.018033718690276145935 ;  /* 0x3c93bb730d127423 */ /* 0x000fe40000000010 */
[----:B------:R-:W-:Y:S01]  /*0240*/  FMUL R16, R11, R10 ;  /* 0x0000000a0b107220 */ /* 0x000fe20000400000 */
[----:B------:R-:W0:Y:S01]  /*0250*/  LDC R2, c[0x0][0x3ac] ;  /* 0x0000eb00ff027b82 */ /* 0x000e220000000800 */
[----:B------:R-:W-:Y:S01]  /*0260*/  FFMA R11, R9, 1.4426950216293334961, R20 ;  /* 0x3fb8aa3b090b7823 */ /* 0x000fe20000000014 */
[----:B------:R-:W-:-:S03]  /*0270*/  FFMA R18, R13, R18, 0.12022458761930465698 ;  /* 0x3df6384f0d127423 */ /* 0x000fc60000000012 */
[----:B------:R-:W-:Y:S01]  /*0280*/  FFMA R10, R16, 1.4426950216293334961, R11 ;  /* 0x3fb8aa3b100a7823 */ /* 0x000fe2000000000b */
[----:B------:R-:W-:-:S03]  /*0290*/  FMUL R18, R13, R18 ;  /* 0x000000120d127220 */ /* 0x000fc60000400000 */
[----:B------:R-:W-:Y:S01]  /*02a0*/  FFMA R13, R9, 1.9251366722983220825e-08, R10 ;  /* 0x32a55e34090d7823 */ /* 0x000fe2000000000a */
[----:B------:R-:W-:-:S04]  /*02b0*/  FMUL R17, R18, 3 ;  /* 0x4040000012117820 */ /* 0x000fc80000400000 */
[----:B------:R-:W-:-:S04]  /*02c0*/  FFMA R16, R16, R17, R13 ;  /* 0x0000001110107223 */ /* 0x000fc8000000000d */
[----:B------:R-:W-:Y:S01]  /*02d0*/  FFMA R20, R9, R18, R16 ;  /* 0x0000001209147223 */ /* 0x000fe20000000010 */
[----:B------:R-:W1:Y:S03]  /*02e0*/  F2F.F64.F32 R10, R15 ;  /* 0x0000000f000a7310 */ /* 0x000e660000201800 */
[----:B------:R-:W-:-:S04]  /*02f0*/  FADD R22, R3, R20 ;  /* 0x0000001403167221 */ /* 0x000fc80000000000 */
[----:B0-----:R-:W-:-:S04]  /*0300*/  FMUL R19, R22, R2 ;  /* 0x0000000216137220 */ /* 0x001fc80000400000 */
[----:B------:R-:W0:Y:S01]  /*0310*/  FRND R18, R19 ;  /* 0x0000001300127307 */ /* 0x000e220000201000 */
[----:B------:R-:W-:Y:S01]  /*0320*/  FADD R3, -R3, R22 ;  /* 0x0000001603037221 */ /* 0x000fe20000000100 */
[----:B-1----:R-:W-:-:S03]  /*0330*/  DADD R10, -R10, 1 ;  /* 0x3ff000000a0a7429 */ /* 0x002fc60000000100 */
[----:B------:R-:W-:Y:S01]  /*0340*/  FADD R3, R20, -R3 ;  /* 0x8000000314037221 */ /* 0x000fe20000000000 */
[----:B------:R-:W-:-:S04]  /*0350*/  FFMA R22, R22, R2, -R19 ;  /* 0x0000000216167223 */ /* 0x000fc80000000813 */
[----:B------:R-:W-:Y:S01]  /*0360*/  FFMA R22, R3, R2, R22 ;  /* 0x0000000203167223 */ /* 0x000fe20000000016 */
[----:B0-----:R-:W-:Y:S01]  /*0370*/  FADD R9, R19, -R18 ;  /* 0x8000001213097221 */ /* 0x001fe20000000000 */
[----:B------:R-:W-:-:S03]  /*0380*/  IMAD.MOV.U32 R3, RZ, RZ, 0x391fcb8e ;  /* 0x391fcb8eff037424 */ /* 0x000fc600078e00ff */
[----:B------:R-:W-:Y:S01]  /*0390*/  FADD R22, R22, R9 ;  /* 0x0000000916167221 */ /* 0x000fe20000000000 */
[----:B------:R-:W-:Y:S02]  /*03a0*/  FSETP.GT.AND P0, PT, R18, RZ, PT ;  /* 0x000000ff1200720b */ /* 0x000fe40003f04000 */
[C---:B------:R-:W-:Y:S02]  /*03b0*/  FSETP.GT.AND P1, PT, |R19|.reuse, 152, PT ;  /* 0x431800001300780b */ /* 0x040fe40003f24200 */
[----:B------:R-:W-:Y:S01]  /*03c0*/  FSETP.GEU.AND P3, PT, R19, RZ, PT ;  /* 0x000000ff1300720b */ /* 0x000fe20003f6e000 */
[----:B--2---:R-:W-:-:S04]  /*03d0*/  FMUL R14, R14, R15 ;  /* 0x0000000f0e0e7220 */ /* 0x004fc80000400000 */
[----:B------:R-:W-:Y:S08]  /*03e0*/  F2F.F64.F32 R16, R14 ;  /* 0x0000000e00107310 */ /* 0x000ff00000201800 */
[----:B---3--:R-:W0:Y:S02]  /*03f0*/  F2F.F64.F32 R12, R12 ;  /* 0x0000000c000c7310 */ /* 0x008e240000201800 */
[----:B0-----:R-:W-:-:S06]  /*0400*/  DFMA R10, R10, R12, R16 ;  /* 0x0000000c0a0a722b */ /* 0x001fcc0000000010 */
[----:B------:R-:W0:Y:S01]  /*0410*/  F2F.F32.F64 R9, R10 ;  /* 0x0000000a00097310 */ /* 0x000e220000301000 */
[----:B------:R-:W-:Y:S01]  /*0420*/  FFMA R13, R22, R3, 0.0013391353422775864601 ;  /* 0x3aaf85ed160d7423 */ /* 0x000fe20000000003 */
[----:B------:R-:W-:-:S03]  /*0430*/  FMUL R12, R2, 0.5 ;  /* 0x3f000000020c7820 */ /* 0x000fc60000400000 */
[C---:B------:R-:W-:Y:S01]  /*0440*/  FFMA R13, R22.reuse, R13, 0.0096188392490148544312 ;  /* 0x3c1d9856160d7423 */ /* 0x040fe2000000000d */
[----:B------:R-:W-:Y:S02]  /*0450*/  SEL R17, RZ, 0x83000000, P0 ;  /* 0x83000000ff117807 */ /* 0x000fe40000000000 */
[----:B------:R-:W1:Y:S01]  /*0460*/  F2I.NTZ R14, R19 ;  /* 0x00000013000e7305 */ /* 0x000e620000203100 */
[----:B------:R-:W-:Y:S01]  /*0470*/  FFMA R13, R22, R13, 0.055503588169813156128 ;  /* 0x3d6357bb160d7423 */ /* 0x000fe2000000000d */
[----:B------:R-:W-:Y:S01]  /*0480*/  FSETP.NEU.AND P0, PT, R2, RZ, PT ;  /* 0x000000ff0200720b */ /* 0x000fe20003f0d000 */
[----:B0-----:R0:W-:Y:S05]  /*0490*/  STG.E desc[UR4][R6.64], R9 ;  /* 0x0000000906007986 */ /* 0x0011ea000c101904 */
[----:B------:R-:W2:Y:S01]  /*04a0*/  FRND.TRUNC R12, R12 ;  /* 0x0000000c000c7307 */ /* 0x000ea2000020d000 */
[----:B------:R-:W-:Y:S01]  /*04b0*/  FFMA R13, R22, R13, 0.24022644758224487305 ;  /* 0x3e75fdec160d7423 */ /* 0x000fe2000000000d */
[----:B------:R-:W-:-:S03]  /*04c0*/  FSETP.EQ.OR P2, PT, R15, 1, !P0 ;  /* 0x3f8000000f00780b */ /* 0x000fc60004742400 */
[----:B------:R-:W-:Y:S01]  /*04d0*/  FFMA R13, R22, R13, 0.69314718246459960938 ;  /* 0x3f317218160d7423 */ /* 0x000fe2000000000d */
[----:B------:R-:W-:-:S03]  /*04e0*/  VIADD R10, R17, 0x7f000000 ;  /* 0x7f000000110a7836 */ /* 0x000fc60000000000 */
[----:B------:R-:W-:Y:S01]  /*04f0*/  FFMA R13, R22, R13, 1 ;  /* 0x3f800000160d7423 */ /* 0x000fe2000000000d */
[----:B-1----:R-:W-:-:S03]  /*0500*/  LEA R17, R14, -R17, 0x17 ;  /* 0x800000110e117211 */ /* 0x002fc600078eb8ff */
[----:B------:R-:W-:Y:S01]  /*0510*/  FMUL R10, R13, R10 ;  /* 0x0000000a0d0a7220 */ /* 0x000fe20000400000 */
[----:B--2---:R-:W-:Y:S01]  /*0520*/  FADD R13, R12, R12 ;  /* 0x0000000c0c0d7221 */ /* 0x004fe20000000000 */
[----:B------:R-:W-:Y:S02]  /*0530*/  IMAD.MOV.U32 R12, RZ, RZ, 0x3f800000 ;  /* 0x3f800000ff0c7424 */ /* 0x000fe400078e00ff */
[----:B------:R-:W-:Y:S01]  /*0540*/  FMUL R10, R10, R17 ;  /* 0x000000110a0a7220 */ /* 0x000fe20000400000 */
[----:B------:R-:W-:Y:S01]  /*0550*/  @P1 FSEL R10, RZ, +INF , !P3 ;  /* 0x7f800000ff0a1808 */ /* 0x000fe20005800000 */
[----:B------:R-:W-:Y:S01]  /*0560*/  FADD R13, -R13, R2 ;  /* 0x000000020d0d7221 */ /* 0x000fe20000000100 */
[----:B0-----:R-:W-:Y:S06]  /*0570*/  @P2 BRA `(.L_x_60) ;  /* 0x00000000005c2947 */ /* 0x001fec0003800000 */
[----:B------:R-:W-:-:S04]  /*0580*/  FSETP.NAN.AND P1, PT, |R2|, |R2|, PT ;  /* 0x400000020200720b */ /* 0x000fc80003f28200 */
[----:B------:R-:W-:-:S13]  /*0590*/  FSETP.NUM.AND P1, PT, |R15|, |R15|, !P1 ;  /* 0x4000000f0f00720b */ /* 0x000fda0004f27200 */
[----:B------:R-:W-:Y:S01]  /*05a0*/  @!P1 FADD R12, R15, R2 ;  /* 0x000000020f0c9221 */ /* 0x000fe20000000000 */
[----:B------:R-:W-:Y:S06]  /*05b0*/  @!P1 BRA `(.L_x_60) ;  /* 0x00000000004c9947 */ /* 0x000fec0003800000 */
[C---:B------:R-:W-:Y:S02]  /*05c0*/  FSETP.NEU.AND P1, PT, |R15|.reuse, +INF , PT ;  /* 0x7f8000000f00780b */ /* 0x040fe40003f2d200 */
[----:B------:R-:W-:-:S13]  /*05d0*/  FSETP.NEU.AND P2, PT, R15, RZ, PT ;  /* 0x000000ff0f00720b */ /* 0x000fda0003f4d000 */
[----:B------:R-:W-:Y:S05]  /*05e0*/  @P1 BRA P2, `(.L_x_61) ;  /* 0x0000000000181947 */ /* 0x000fea0001000000 */
[----:B------:R-:W-:Y:S01]  /*05f0*/  FSETP.GEU.AND P2, PT, R2, RZ, PT ;  /* 0x000000ff0200720b */ /* 0x000fe20003f4e000 */
[----:B------:R-:W-:Y:S01]  /*0600*/  FADD R12, R15, R15 ;  /* 0x0000000f0f0c7221 */ /* 0x000fe20000000000 */
[----:B------:R-:W-:-:S11]  /*0610*/  FSETP.NEU.AND P1, PT, |R13|, 1, PT ;  /* 0x3f8000000d00780b */ /* 0x000fd60003f2d200 */
[----:B------:R-:W-:-:S04]  /*0620*/  @!P2 LOP3.LUT R12, R12, 0x7f800000, RZ, 0x3c, !PT ;  /* 0x7f8000000c0ca812 */ /* 0x000fc800078e3cff */
[----:B------:R-:W-:Y:S01]  /*0630*/  @P1 LOP3.LUT R12, R12, 0x7fffffff, RZ, 0xc0, !PT ;  /* 0x7fffffff0c0c1812 */ /* 0x000fe200078ec0ff */
[----:B------:R-:W-:Y:S06]  /*0640*/  BRA `(.L_x_60) ;  /* 0x0000000000287947 */ /* 0x000fec0003800000 */
.L_x_61:
[----:B------:R-:W-:Y:S02]  /*0650*/  FSETP.NEU.AND P1, PT, |R2|, +INF , PT ;  /* 0x7f8000000200780b */ /* 0x000fe40003f2d200 */
[----:B------:R-:W-:-:S13]  /*0660*/  FSETP.EQ.AND P2, PT, R15, -1, PT ;  /* 0xbf8000000f00780b */ /* 0x000fda0003f42000 */
[----:B------:R-:W-:Y:S05]  /*0670*/  @!P1 BRA P2, `(.L_x_60) ;  /* 0x00000000001c9947 */ /* 0x000fea0001000000 */
[----:B------:R-:W-:Y:S01]  /*0680*/  FSETP.GEU.AND P2, PT, R15, RZ, PT ;  /* 0x000000ff0f00720b */ /* 0x000fe20003f4e000 */
[----:B------:R-:W-:-:S12]  /*0690*/  IMAD.MOV.U32 R12, RZ, RZ, R10 ;  /* 0x000000ffff0c7224 */ /* 0x000fd800078e000a */
[----:B------:R-:W0:Y:S01]  /*06a0*/  @!P2 FRND.FLOOR R7, R2 ;  /* 0x000000020007a307 */ /* 0x000e220000205000 */
[----:B------:R-:W-:-:S04]  /*06b0*/  @!P2 FSETP.NEU.AND P3, PT, |R13|, 1, PT ;  /* 0x3f8000000d00a80b */ /* 0x000fc80003f6d200 */
[----:B------:R-:W-:Y:S02]  /*06c0*/  @!P2 FSEL R6, R10, -R10, P3 ;  /* 0x8000000a0a06a208 */ /* 0x000fe40001800000 */
[----:B0-----:R-:W-:-:S04]  /*06d0*/  @!P2 FSETP.NEU.AND P1, PT, R7, R2, PT ;  /* 0x000000020700a20b */ /* 0x001fc80003f2d000 */
[----:B------:R-:W-:-:S09]  /*06e0*/  @!P2 FSEL R12, R6, +QNAN , !P1 ;  /* 0x7fffffff060ca808 */ /* 0x000fd20004800000 */
.L_x_60:
[----:B------:R-:W0:Y:S01]  /*06f0*/  LDC.64 R6, c[0x0][0x390] ;  /* 0x0000e400ff067b82 */ /* 0x000e220000000a00 */
[----:B------:R1:W2:Y:S07]  /*0700*/  LDG.E R4, desc[UR4][R4.64] ;  /* 0x0000000404047981 */ /* 0x0002ae000c1e1900 */
[----:B------:R-:W3:Y:S01]  /*0710*/  LDC R15, c[0x0][0x3a4] ;  /* 0x0000e900ff0f7b82 */ /* 0x000ee20000000800 */
[----:B0-----:R-:W-:-:S05]  /*0720*/  IMAD.WIDE R6, R8, 0x4, R6 ;  /* 0x0000000408067825 */ /* 0x001fca00078e0206 */
[----:B------:R-:W4:Y:S01]  /*0730*/  LDG.E R14, desc[UR4][R6.64] ;  /* 0x00000004060e7981 */ /* 0x000f22000c1e1900 */
[C---:B---3--:R-:W-:Y:S01]  /*0740*/  FMUL R10, |R15|.reuse, 16777216 ;  /* 0x4b8000000f0a7820 */ /* 0x048fe20000400200 */
[C---:B------:R-:W-:Y:S02]  /*0750*/  FSETP.GEU.AND P1, PT, |R15|.reuse, 1.175494350822287508e-38, PT ;  /* 0x008000000f00780b */ /* 0x040fe40003f2e200 */
[----:B------:R-:W-:Y:S02]  /*0760*/  FSETP.EQ.OR P0, PT, R15, 1, !P0 ;  /* 0x3f8000000f00780b */ /* 0x000fe40004702400 */
[----:B------:R-:W-:-:S04]  /*0770*/  FSEL R10, R10, |R15|, !P1 ;  /* 0x4000000f0a0a7208 */ /* 0x000fc80004800000 */
[----:B------:R-:W-:-:S04]  /*0780*/  IADD3 R11, PT, PT, R10, -0x3f3504f3, RZ ;  /* 0xc0cafb0d0a0b7810 */ /* 0x000fc80007ffe0ff */
[----:B------:R-:W-:-:S05]  /*0790*/  LOP3.LUT R11, R11, 0xff800000, RZ, 0xc0, !PT ;  /* 0xff8000000b0b7812 */ /* 0x000fca00078ec0ff */
[----:B------:R-:W-:Y:S01]  /*07a0*/  IMAD.IADD R10, R10, 0x1, -R11 ;  /* 0x000000010a0a7824 */ /* 0x000fe200078e0a0b */
[----:B------:R-:W-:-:S03]  /*07b0*/  I2FP.F32.S32 R11, R11 ;  /* 0x0000000b000b7245 */ /* 0x000fc60000201400 */
[C---:B------:R-:W-:Y:S01]  /*07c0*/  FADD R17, R10.reuse, 1 ;  /* 0x3f8000000a117421 */ /* 0x040fe20000000000 */
[----:B------:R-:W-:Y:S01]  /*07d0*/  FADD R16, R10, -1 ;  /* 0xbf8000000a107421 */ /* 0x000fe20000000000 */
[----:B------:R-:W-:-:S03]  /*07e0*/  FSEL R10, RZ, -24, P1 ;  /* 0xc1c00000ff0a7808 */ /* 0x000fc60000800000 */
[----:B------:R-:W-:Y:S01]  /*07f0*/  FADD R18, R16, R16 ;  /* 0x0000001010127221 */ /* 0x000fe20000000000 */
[----:B------:R-:W1:Y:S01]  /*0800*/  MUFU.RCP R17, R17 ;  /* 0x0000001100117308 */ /* 0x000e620000001000 */
[----:B------:R-:W-:Y:S02]  /*0810*/  FFMA R10, R11, 1.1920928955078125e-07, R10 ;  /* 0x340000000b0a7823 */ /* 0x000fe4000000000a */
[----:B-1----:R-:W-:-:S04]  /*0820*/  FMUL R5, R17, R18 ;  /* 0x0000001211057220 */ /* 0x002fc80000400000 */
[----:B------:R-:W-:Y:S01]  /*0830*/  FADD R18, R16, -R5 ;  /* 0x8000000510127221 */ /* 0x000fe20000000000 */
[----:B------:R-:W-:-:S03]  /*0840*/  FMUL R11, R5, R5 ;  /* 0x00000005050b7220 */ /* 0x000fc60000400000 */
[----:B------:R-:W-:Y:S01]  /*0850*/  FADD R19, R18, R18 ;  /* 0x0000001212137221 */ /* 0x000fe20000000000 */
[----:B------:R-:W-:Y:S01]  /*0860*/  FFMA R18, R5, 1.4426950216293334961, R10 ;  /* 0x3fb8aa3b05127823 */ /* 0x000fe2000000000a */
[C---:B------:R-:W-:Y:S02]  /*0870*/  FFMA R0, R11.reuse, R0, 0.0032181653659790754318 ;  /* 0x3b52e7db0b007423 */ /* 0x040fe40000000000 */
[----:B------:R-:W-:Y:S01]  /*0880*/  FFMA R16, R16, -R5, R19 ;  /* 0x8000000510107223 */ /* 0x000fe20000000013 */
[----:B------:R-:W-:Y:S01]  /*0890*/  FADD R10, R10, -R18 ;  /* 0x800000120a0a7221 */ /* 0x000fe20000000000 */
[----:B------:R-:W-:Y:S02]  /*08a0*/  FFMA R0, R11, R0, 0.018033718690276145935 ;  /* 0x3c93bb730b007423 */ /* 0x000fe40000000000 */
[----:B------:R-:W-:Y:S01]  /*08b0*/  FMUL R16, R17, R16 ;  /* 0x0000001011107220 */ /* 0x000fe20000400000 */
[----:B------:R-:W-:Y:S01]  /*08c0*/  FFMA R17, R5, 1.4426950216293334961, R10 ;  /* 0x3fb8aa3b05117823 */ /* 0x000fe2000000000a */
[----:B------:R-:W-:-:S03]  /*08d0*/  FFMA R0, R11, R0, 0.12022458761930465698 ;  /* 0x3df6384f0b007423 */ /* 0x000fc60000000000 */
[----:B------:R-:W-:Y:S01]  /*08e0*/  FFMA R10, R16, 1.4426950216293334961, R17 ;  /* 0x3fb8aa3b100a7823 */ /* 0x000fe20000000011 */
[----:B------:R-:W-:-:S03]  /*08f0*/  FMUL R0, R11, R0 ;  /* 0x000000000b007220 */ /* 0x000fc60000400000 */
[----:B------:R-:W-:Y:S01]  /*0900*/  FFMA R17, R5, 1.9251366722983220825e-08, R10 ;  /* 0x32a55e3405117823 */ /* 0x000fe2000000000a */
[----:B------:R-:W-:Y:S01]  /*0910*/  FMUL R19, R0, 3 ;  /* 0x4040000000137820 */ /* 0x000fe20000400000 */
[----:B------:R-:W0:Y:S03]  /*0920*/  F2F.F64.F32 R10, R15 ;  /* 0x0000000f000a7310 */ /* 0x000e260000201800 */
[----:B------:R-:W-:-:S04]  /*0930*/  FFMA R16, R16, R19, R17 ;  /* 0x0000001310107223 */ /* 0x000fc80000000011 */
[----:B------:R-:W-:-:S04]  /*0940*/  FFMA R21, R5, R0, R16 ;  /* 0x0000000005157223 */ /* 0x000fc80000000010 */
[----:B------:R-:W-:Y:S01]  /*0950*/  FADD R20, R18, R21 ;  /* 0x0000001512147221 */ /* 0x000fe20000000000 */
[----:B0-----:R-:W-:-:S03]  /*0960*/  DADD R16, -R10, 1 ;  /* 0x3ff000000a107429 */ /* 0x001fc60000000100 */
[----:B------:R-:W-:Y:S01]  /*0970*/  FMUL R19, R20, R2 ;  /* 0x0000000214137220 */ /* 0x000fe20000400000 */
[----:B------:R-:W-:-:S03]  /*0980*/  FADD R18, -R18, R20 ;  /* 0x0000001412127221 */ /* 0x000fc60000000100 */
[----:B------:R-:W0:Y:S01]  /*0990*/  FRND R0, R19 ;  /* 0x0000001300007307 */ /* 0x000e220000201000 */
[----:B------:R-:W-:Y:S01]  /*09a0*/  FADD R21, R21, -R18 ;  /* 0x8000001215157221 */ /* 0x000fe20000000000 */
[----:B------:R-:W-:Y:S01]  /*09b0*/  FFMA R20, R20, R2, -R19 ;  /* 0x0000000214147223 */ /* 0x000fe20000000813 */
[----:B------:R-:W-:-:S03]  /*09c0*/  FSETP.GEU.AND P2, PT, R19, RZ, PT ;  /* 0x000000ff1300720b */ /* 0x000fc60003f4e000 */
[----:B------:R-:W-:Y:S01]  /*09d0*/  FFMA R20, R21, R2, R20 ;  /* 0x0000000215147223 */ /* 0x000fe20000000014 */
[----:B0-----:R-:W-:Y:S01]  /*09e0*/  FADD R21, R19, -R0 ;  /* 0x8000000013157221 */ /* 0x001fe20000000000 */
[----:B------:R-:W-:-:S03]  /*09f0*/  FSETP.GT.AND P1, PT, R0, RZ, PT ;  /* 0x000000ff0000720b */ /* 0x000fc60003f24000 */
[----:B------:R-:W-:-:S04]  /*0a00*/  FADD R20, R20, R21 ;  /* 0x0000001514147221 */ /* 0x000fc80000000000 */
[----:B------:R-:W-:-:S04]  /*0a10*/  FFMA R3, R20, R3, 0.0013391353422775864601 ;  /* 0x3aaf85ed14037423 */ /* 0x000fc80000000003 */
[----:B------:R-:W-:-:S04]  /*0a20*/  FFMA R3, R20, R3, 0.0096188392490148544312 ;  /* 0x3c1d985614037423 */ /* 0x000fc80000000003 */
[----:B------:R-:W-:-:S04]  /*0a30*/  FFMA R3, R20, R3, 0.055503588169813156128 ;  /* 0x3d6357bb14037423 */ /* 0x000fc80000000003 */
[----:B------:R-:W-:-:S04]  /*0a40*/  FFMA R3, R20, R3, 0.24022644758224487305 ;  /* 0x3e75fdec14037423 */ /* 0x000fc80000000003 */
[----:B------:R-:W-:-:S04]  /*0a50*/  FFMA R3, R20, R3, 0.69314718246459960938 ;  /* 0x3f31721814037423 */ /* 0x000fc80000000003 */
[----:B------:R-:W-:Y:S01]  /*0a60*/  FFMA R3, R20, R3, 1 ;  /* 0x3f80000014037423 */ /* 0x000fe20000000003 */
[----:B--2---:R-:W0:Y:S02]  /*0a70*/  F2F.F64.F32 R4, R4 ;  /* 0x0000000400047310 */ /* 0x004e240000201800 */
[----:B0-----:R-:W-:Y:S01]  /*0a80*/  DMUL R16, R16, R4 ;  /* 0x0000000410107228 */ /* 0x001fe20000000000 */
[----:B----4-:R-:W-:-:S05]  /*0a90*/  FMUL R14, R14, R15 ;  /* 0x0000000f0e0e7220 */ /* 0x010fca0000400000 */
[----:B------:R-:W0:Y:S02]  /*0aa0*/  F2F.F64.F32 R10, R14 ;  /* 0x0000000e000a7310 */ /* 0x000e240000201800 */
[----:B0-----:R-:W-:-:S06]  /*0ab0*/  DFMA R10, R4, R16, R10 ;  /* 0x00000010040a722b */ /* 0x001fcc000000000a */
[----:B------:R-:W0:Y:S01]  /*0ac0*/  F2I.NTZ R4, R19 ;  /* 0x0000001300047305 */ /* 0x000e220000203100 */
[----:B------:R-:W-:Y:S02]  /*0ad0*/  SEL R17, RZ, 0x83000000, P1 ;  /* 0x83000000ff117807 */ /* 0x000fe40000800000 */
[----:B------:R-:W-:-:S03]  /*0ae0*/  FSETP.GT.AND P1, PT, |R19|, 152, PT ;  /* 0x431800001300780b */ /* 0x000fc60003f24200 */
[----:B------:R-:W-:Y:S02]  /*0af0*/  VIADD R0, R17, 0x7f000000 ;  /* 0x7f00000011007836 */ /* 0x000fe40000000000 */
[----:B------:R-:W1:Y:S02]  /*0b00*/  F2F.F32.F64 R5, R10 ;  /* 0x0000000a00057310 */ /* 0x000e640000301000 */
[----:B------:R-:W-:Y:S01]  /*0b10*/  FMUL R0, R3, R0 ;  /* 0x0000000003007220 */ /* 0x000fe20000400000 */
[----:B0-----:R-:W-:-:S05]  /*0b20*/  LEA R17, R4, -R17, 0x17 ;  /* 0x8000001104117211 */ /* 0x001fca00078eb8ff */
[----:B------:R-:W-:Y:S01]  /*0b30*/  FMUL R17, R0, R17 ;  /* 0x0000001100117220 */ /* 0x000fe20000400000 */
[----:B------:R-:W-:Y:S01]  /*0b40*/  IMAD.MOV.U32 R0, RZ, RZ, 0x3f800000 ;  /* 0x3f800000ff007424 */ /* 0x000fe200078e00ff */
[----:B------:R-:W-:Y:S01]  /*0b50*/  @P1 FSEL R17, RZ, +INF , !P2 ;  /* 0x7f800000ff111808 */ /* 0x000fe20005000000 */
[----:B-1----:R0:W-:Y:S01]  /*0b60*/  STG.E desc[UR4][R6.64], R5 ;  /* 0x0000000506007986 */ /* 0x0021e2000c101904 */
[----:B------:R-:W-:Y:S05]  /*0b70*/  @P0 BRA `(.L_x_62) ;  /* 0x00000000005c0947 */ /* 0x000fea0003800000 */
        /* <DEDUP_REMOVED lines=13> */
.L_x_63:
[----:B------:R-:W-:Y:S02]  /*0c50*/  FSETP.NEU.AND P0, PT, |R2|, +INF , PT ;  /* 0x7f8000000200780b */ /* 0x000fe40003f0d200 */
[----:B------:R-:W-:-:S13]  /*0c60*/  FSETP.EQ.AND P1, PT, R15, -1, PT ;  /* 0xbf8000000f00780b */ /* 0x000fda0003f22000 */
[----:B------:R-:W-:Y:S05]  /*0c70*/  @!P0 BRA P1, `(.L_x_62) ;  /* 0x00000000001c8947 */ /* 0x000fea0000800000 */
[----:B------:R-:W-:Y:S01]  /*0c80*/  FSETP.GEU.AND P0, PT, R15, RZ, PT ;  /* 0x000000ff0f00720b */ /* 0x000fe20003f0e000 */
[----:B------:R-:W-:-:S12]  /*0c90*/  IMAD.MOV.U32 R0, RZ, RZ, R17 ;  /* 0x000000ffff007224 */ /* 0x000fd800078e0011 */
[----:B------:R-:W1:Y:S01]  /*0ca0*/  @!P0 FRND.FLOOR R3, R2 ;  /* 0x0000000200038307 */ /* 0x000e620000205000 */
[----:B------:R-:W-:Y:S02]  /*0cb0*/  @!P0 FSETP.NEU.AND P1, PT, |R13|, 1, PT ;  /* 0x3f8000000d00880b */ /* 0x000fe40003f2d200 */
[----:B-1----:R-:W-:Y:S02]  /*0cc0*/  @!P0 FSETP.NEU.AND P2, PT, R3, R2, PT ;  /* 0x000000020300820b */ /* 0x002fe40003f4d000 */
[----:B------:R-:W-:-:S04]  /*0cd0*/  @!P0 FSEL R3, R17, -R17, P1 ;  /* 0x8000001111038208 */ /* 0x000fc80000800000 */
[----:B------:R-:W-:-:S07]  /*0ce0*/  @!P0 FSEL R0, R3, +QNAN , !P2 ;  /* 0x7fffffff03008808 */ /* 0x000fce0005000000 */
.L_x_62:
[----:B------:R-:W1:Y:S01]  /*0cf0*/  F2F.F64.F32 R10, R12 ;  /* 0x0000000c000a7310 */ /* 0x000e620000201800 */
[----:B------:R-:W-:Y:S01]  /*0d00*/  MOV R2, 0x1 ;  /* 0x0000000100027802 */ /* 0x000fe20000000f00 */
[----:B------:R-:W-:Y:S06]  /*0d10*/  BSSY.RECONVERGENT B0, `(.L_x_64) ;  /* 0x0000015000007945 */ /* 0x000fec0003800200 */
[----:B------:R-:W2:Y:S01]  /*0d20*/  F2F.F64.F32 R14, R9 ;  /* 0x00000009000e7310 */ /* 0x000ea20000201800 */
[----:B-1----:R-:W-:-:S07]  /*0d30*/  DADD R10, -R10, 1 ;  /* 0x3ff000000a0a7429 */ /* 0x002fce0000000100 */
[----:B------:R-:W0:Y:S01]  /*0d40*/  MUFU.RCP64H R3, R11 ;  /* 0x0000000b00037308 */ /* 0x000e220000001800 */
[----:B--2---:R-:W-:Y:S01]  /*0d50*/  FSETP.GEU.AND P1, PT, |R15|, 6.5827683646048100446e-37, PT ;  /* 0x036000000f00780b */ /* 0x004fe20003f2e200 */
[----:B0-----:R-:W-:-:S08]  /*0d60*/  DFMA R6, -R10, R2, 1 ;  /* 0x3ff000000a06742b */ /* 0x001fd00000000102 */
[----:B------:R-:W-:-:S08]  /*0d70*/  DFMA R6, R6, R6, R6 ;  /* 0x000000060606722b */ /* 0x000fd00000000006 */
[----:B------:R-:W-:-:S08]  /*0d80*/  DFMA R6, R2, R6, R2 ;  /* 0x000000060206722b */ /* 0x000fd00000000002 */
[----:B------:R-:W-:-:S08]  /*0d90*/  DFMA R2, -R10, R6, 1 ;  /* 0x3ff000000a02742b */ /* 0x000fd00000000106 */
[----:B------:R-:W-:-:S08]  /*0da0*/  DFMA R2, R6, R2, R6 ;  /* 0x000000020602722b */ /* 0x000fd00000000006 */
[----:B------:R-:W-:-:S08]  /*0db0*/  DMUL R6, R14, R2 ;  /* 0x000000020e067228 */ /* 0x000fd00000000000 */
[----:B------:R-:W-:-:S08]  /*0dc0*/  DFMA R12, -R10, R6, R14 ;  /* 0x000000060a0c722b */ /* 0x000fd0000000010e */
[----:B------:R-:W-:Y:S01]  /*0dd0*/  DFMA R2, R2, R12, R6 ;  /* 0x0000000c0202722b */ /* 0x000fe20000000006 */
[----:B------:R0:W1:Y:S09]  /*0de0*/  F2F.F64.F32 R6, R5 ;  /* 0x0000000500067310 */ /* 0x0000720000201800 */
[----:B------:R-:W-:-:S05]  /*0df0*/  FFMA R4, RZ, R11, R3 ;  /* 0x0000000bff047223 */ /* 0x000fca0000000003 */
[----:B------:R-:W-:-:S13]  /*0e00*/  FSETP.GT.AND P0, PT, |R4|, 1.469367938527859385e-39, PT ;  /* 0x001000000400780b */ /* 0x000fda0003f04200 */
[----:B01----:R-:W-:Y:S05]  /*0e10*/  @P0 BRA P1, `(.L_x_65) ;  /* 0x0000000000100947 */ /* 0x003fea0000800000 */
[----:B------:R-:W-:Y:S01]  /*0e20*/  IMAD.MOV.U32 R9, RZ, RZ, R15 ;  /* 0x000000ffff097224 */ /* 0x000fe200078e000f */
[----:B------:R-:W-:Y:S01]  /*0e30*/  MOV R20, 0xe60 ;  /* 0x00000e6000147802 */ /* 0x000fe20000000f00 */
[----:B------:R-:W-:-:S07]  /*0e40*/  IMAD.MOV.U32 R5, RZ, RZ, R11 ;  /* 0x000000ffff057224 */ /* 0x000fce00078e000b */
[----:B------:R-:W-:Y:S05]  /*0e50*/  CALL.REL.NOINC `($__internal_5_$__cuda_sm20_div_rn_f64_full) ;  /* 0x0000000400047944 */ /* 0x000fea0003c00000 */
.L_x_65:
[----:B------:R-:W-:Y:S05]  /*0e60*/  BSYNC.RECONVERGENT B0 ;  /* 0x0000000000007941 */ /* 0x000fea0003800200 */
.L_x_64:
[----:B------:R-:W0:Y:S01]  /*0e70*/  F2F.F64.F32 R10, R0 ;  /* 0x00000000000a7310 */ /* 0x000e220000201800 */
[----:B------:R-:W-:Y:S01]  /*0e80*/  MOV R4, 0x1 ;  /* 0x0000000100047802 */ /* 0x000fe20000000f00 */
[----:B------:R-:W-:Y:S01]  /*0e90*/  BSSY.RECONVERGENT B0, `(.L_x_66) ;  /* 0x0000017000007945 */ /* 0x000fe20003800200 */
[----:B------:R-:W-:-:S05]  /*0ea0*/  FSETP.GEU.AND P1, PT, |R7|, 6.5827683646048100446e-37, PT ;  /* 0x036000000700780b */ /* 0x000fca0003f2e200 */
[----:B------:R1:W2:Y:S01]  /*0eb0*/  F2F.F32.F64 R0, R2 ;  /* 0x0000000200007310 */ /* 0x0002a20000301000 */
[----:B0-----:R-:W-:-:S07]  /*0ec0*/  DADD R10, -R10, 1 ;  /* 0x3ff000000a0a7429 */ /* 0x001fce0000000100 */
[----:B------:R-:W0:Y:S02]  /*0ed0*/  MUFU.RCP64H R5, R11 ;  /* 0x0000000b00057308 */ /* 0x000e240000001800 */
[----:B0-----:R-:W-:-:S08]  /*0ee0*/  DFMA R12, -R10, R4, 1 ;  /* 0x3ff000000a0c742b */ /* 0x001fd00000000104 */
[----:B------:R-:W-:-:S08]  /*0ef0*/  DFMA R12, R12, R12, R12 ;  /* 0x0000000c0c0c722b */ /* 0x000fd0000000000c */
[----:B------:R-:W-:-:S08]  /*0f00*/  DFMA R12, R4, R12, R4 ;  /* 0x0000000c040c722b */ /* 0x000fd00000000004 */
[----:B------:R-:W-:-:S08]  /*0f10*/  DFMA R4, -R10, R12, 1 ;  /* 0x3ff000000a04742b */ /* 0x000fd0000000010c */
[----:B------:R-:W-:-:S08]  /*0f20*/  DFMA R4, R12, R4, R12 ;  /* 0x000000040c04722b */ /* 0x000fd0000000000c */
[----:B------:R-:W-:-:S08]  /*0f30*/  DMUL R12, R6, R4 ;  /* 0x00000004060c7228 */ /* 0x000fd00000000000 */
[----:B------:R-:W-:-:S08]  /*0f40*/  DFMA R14, -R10, R12, R6 ;  /* 0x0000000c0a0e722b */ /* 0x000fd00000000106 */
[----:B------:R-:W-:-:S10]  /*0f50*/  DFMA R4, R4, R14, R12 ;  /* 0x0000000e0404722b */ /* 0x000fd4000000000c */
[----:B------:R-:W-:-:S05]  /*0f60*/  FFMA R9, RZ, R11, R5 ;  /* 0x0000000bff097223 */ /* 0x000fca0000000005 */
[----:B------:R-:W-:-:S13]  /*0f70*/  FSETP.GT.AND P0, PT, |R9|, 1.469367938527859385e-39, PT ;  /* 0x001000000900780b */ /* 0x000fda0003f04200 */
[----:B-12---:R-:W-:Y:S05]  /*0f80*/  @P0 BRA P1, `(.L_x_67) ;  /* 0x00000000001c0947 */ /* 0x006fea0000800000 */
[----:B------:R-:W-:Y:S01]  /*0f90*/  IMAD.MOV.U32 R14, RZ, RZ, R6 ;  /* 0x000000ffff0e7224 */ /* 0x000fe200078e0006 */
[----:B------:R-:W-:Y:S01]  /*0fa0*/  MOV R5, R11 ;  /* 0x0000000b00057202 */ /* 0x000fe20000000f00 */
[----:B------:R-:W-:Y:S01]  /*0fb0*/  IMAD.MOV.U32 R9, RZ, RZ, R7 ;  /* 0x000000ffff097224 */ /* 0x000fe200078e0007 */
[----:B------:R-:W-:-:S07]  /*0fc0*/  MOV R20, 0xfe0 ;  /* 0x00000fe000147802 */ /* 0x000fce0000000f00 */
[----:B------:R-:W-:Y:S05]  /*0fd0*/  CALL.REL.NOINC `($__internal_5_$__cuda_sm20_div_rn_f64_full) ;  /* 0x0000000000a47944 */ /* 0x000fea0003c00000 */
[----:B------:R-:W-:Y:S02]  /*0fe0*/  IMAD.MOV.U32 R4, RZ, RZ, R2 ;  /* 0x000000ffff047224 */ /* 0x000fe400078e0002 */
[----:B------:R-:W-:-:S07]  /*0ff0*/  IMAD.MOV.U32 R5, RZ, RZ, R3 ;  /* 0x000000ffff057224 */ /* 0x000fce00078e0003 */
.L_x_67:
[----:B------:R-:W-:Y:S05]  /*1000*/  BSYNC.RECONVERGENT B0 ;  /* 0x0000000000007941 */ /* 0x000fea0003800200 */
.L_x_66:
[----:B------:R-:W0:Y:S01]  /*1010*/  F2F.F32.F64 R3, R4 ;  /* 0x0000000400037310 */ /* 0x000e220000301000 */
[----:B------:R-:W1:Y:S01]  /*1020*/  LDCU UR6, c[0x0][0x3a8] ;  /* 0x00007500ff0677ac */ /* 0x000e620008000800 */
[----:B------:R-:W-:Y:S01]  /*1030*/  BSSY.RECONVERGENT B0, `(.L_x_68) ;  /* 0x000000e000007945 */ /* 0x000fe20003800200 */
[----:B0-----:R-:W-:-:S05]  /*1040*/  IADD3 R2, PT, PT, R3, -0xd000000, RZ ;  /* 0xf300000003027810 */ /* 0x001fca0007ffe0ff */
[----:B------:R0:W2:Y:S01]  /*1050*/  MUFU.RSQ R6, R3 ;  /* 0x0000000300067308 */ /* 0x0000a20000001400 */
[----:B------:R-:W-:Y:S01]  /*1060*/  ISETP.GT.U32.AND P0, PT, R2, 0x727fffff, PT ;  /* 0x727fffff0200780c */ /* 0x000fe20003f04070 */
[----:B-1----:R-:W-:-:S12]  /*1070*/  FMUL R0, R0, UR6 ;  /* 0x0000000600007c20 */ /* 0x002fd80008400000 */
[----:B0-----:R-:W-:Y:S05]  /*1080*/  @!P0 BRA `(.L_x_69) ;  /* 0x0000000000108947 */ /* 0x001fea0003800000 */
[----:B------:R-:W-:-:S07]  /*1090*/  MOV R9, 0x10b0 ;  /* 0x000010b000097802 */ /* 0x000fce0000000f00 */
[----:B--2---:R-:W-:Y:S05]  /*10a0*/  CALL.REL.NOINC `($__internal_6_$__cuda_sm20_sqrt_rn_f32_slowpath) ;  /* 0x0000000400ec7944 */ /* 0x004fea0003c00000 */
[----:B------:R-:W-:Y:S01]  /*10b0*/  IMAD.MOV.U32 R2, RZ, RZ, R4 ;  /* 0x000000ffff027224 */ /* 0x000fe200078e0004 */
[----:B------:R-:W-:Y:S06]  /*10c0*/  BRA `(.L_x_70) ;  /* 0x0000000000107947 */ /* 0x000fec0003800000 */
.L_x_69:
[----:B--2---:R-:W-:Y:S01]  /*10d0*/  FMUL.FTZ R2, R3, R6 ;  /* 0x0000000603027220 */ /* 0x004fe20000410000 */
[----:B------:R-:W-:-:S03]  /*10e0*/  FMUL.FTZ R4, R6, 0.5 ;  /* 0x3f00000006047820 */ /* 0x000fc60000410000 */
[----:B------:R-:W-:-:S04]  /*10f0*/  FFMA R3, -R2, R2, R3 ;  /* 0x0000000202037223 */ /* 0x000fc80000000103 */
[----:B------:R-:W-:-:S07]  /*1100*/  FFMA R2, R3, R4, R2 ;  /* 0x0000000403027223 */ /* 0x000fce0000000002 */
.L_x_70:
[----:B------:R-:W-:Y:S05]  /*1110*/  BSYNC.RECONVERGENT B0 ;  /* 0x0000000000007941 */ /* 0x000fea0003800200 */
.L_x_68:
        /* <DEDUP_REMOVED lines=12> */
[----:B------:R-:W-:Y:S05]  /*11e0*/  CALL.REL.NOINC `($__internal_7_$__cuda_sm3x_div_rn_noftz_f32_slowpath) ;  /* 0x0000000400f87944 */ /* 0x000fea0003c00000 */
[----:B------:R-:W-:-:S07]  /*11f0*/  IMAD.MOV.U32 R4, RZ, RZ, R0 ;  /* 0x000000ffff047224 */ /* 0x000fce00078e0000 */
.L_x_72:
[----:B------:R-:W-:Y:S05]  /*1200*/  BSYNC.RECONVERGENT B0 ;  /* 0x0000000000007941 */ /* 0x000fea0003800200 */
.L_x_71:
[----:B------:R-:W0:Y:S02]  /*1210*/  LDC.64 R2, c[0x0][0x380] ;  /* 0x0000e000ff027b82 */ /* 0x000e240000000a00 */
[----:B0-----:R-:W-:-:S05]  /*1220*/  IMAD.WIDE R8, R8, 0x4, R2 ;  /* 0x0000000408087825 */ /* 0x001fca00078e0202 */
[----:B------:R-:W2:Y:S02]  /*1230*/  LDG.E R3, desc[UR4][R8.64] ;  /* 0x0000000408037981 */ /* 0x000ea4000c1e1900 */
[----:B--2---:R-:W-:-:S05]  /*1240*/  FADD R3, R3, -R4 ;  /* 0x8000000403037221 */ /* 0x004fca0000000000 */
[----:B------:R-:W-:Y:S01]  /*1250*/  STG.E desc[UR4][R8.64], R3 ;  /* 0x0000000308007986 */ /* 0x000fe2000c101904 */
[----:B------:R-:W-:Y:S05]  /*1260*/  EXIT ;  /* 0x000000000000794d */ /* 0x000fea0003800000 */
        .weak           $__internal_5_$__cuda_sm20_div_rn_f64_full
        .type           $__internal_5_$__cuda_sm20_div_rn_f64_full,@function
        .size           $__internal_5_$__cuda_sm20_div_rn_f64_full,($__internal_6_$__cuda_sm20_sqrt_rn_f32_slowpath - $__internal_5_$__cuda_sm20_div_rn_f64_full)
$__internal_5_$__cuda_sm20_div_rn_f64_full:
[C---:B------:R-:W-:Y:S01]  /*1270*/  FSETP.GEU.AND P0, PT, |R5|.reuse, 1.469367938527859385e-39, PT ;  /* 0x001000000500780b */ /* 0x040fe20003f0e200 */
[----:B------:R-:W-:Y:S01]  /*1280*/  IMAD.MOV.U32 R21, RZ, RZ, 0x1ca00000 ;  /* 0x1ca00000ff157424 */ /* 0x000fe200078e00ff */
[C---:B------:R-:W-:Y:S01]  /*1290*/  LOP3.LUT R2, R5.reuse, 0x800fffff, RZ, 0xc0, !PT ;  /* 0x800fffff05027812 */ /* 0x040fe200078ec0ff */
[----:B------:R-:W-:Y:S01]  /*12a0*/  BSSY.RECONVERGENT B1, `(.L_x_73) ;  /* 0x0000057000017945 */ /* 0x000fe20003800200 */
[----:B------:R-:W-:Y:S02]  /*12b0*/  MOV R4, R10 ;  /* 0x0000000a00047202 */ /* 0x000fe40000000f00 */
[----:B------:R-:W-:Y:S01]  /*12c0*/  LOP3.LUT R3, R2, 0x3ff00000, RZ, 0xfc, !PT ;  /* 0x3ff0000002037812 */ /* 0x000fe200078efcff */
[----:B------:R-:W-:Y:S01]  /*12d0*/  IMAD.MOV.U32 R2, RZ, RZ, R10 ;  /* 0x000000ffff027224 */ /* 0x000fe200078e000a */
[----:B------:R-:W-:Y:S01]  /*12e0*/  MOV R11, R9 ;  /* 0x00000009000b7202 */ /* 0x000fe20000000f00 */
[----:B------:R-:W-:Y:S01]  /*12f0*/  IMAD.MOV.U32 R10, RZ, RZ, R14 ;  /* 0x000000ffff0a7224 */ /* 0x000fe200078e000e */
[----:B------:R-:W-:Y:S01]  /*1300*/  LOP3.LUT R22, R5, 0x7ff00000, RZ, 0xc0, !PT ;  /* 0x7ff0000005167812 */ /* 0x000fe200078ec0ff */
[----:B------:R-:W-:Y:S01]  /*1310*/  IMAD.MOV.U32 R14, RZ, RZ, 0x1 ;  /* 0x00000001ff0e7424 */ /* 0x000fe200078e00ff */
[C---:B------:R-:W-:Y:S01]  /*1320*/  FSETP.GEU.AND P2, PT, |R11|.reuse, 1.469367938527859385e-39, PT ;  /* 0x001000000b00780b */ /* 0x040fe20003f4e200 */
[----:B------:R-:W-:Y:S01]  /*1330*/  @!P0 DMUL R2, R4, 8.98846567431157953865e+307 ;  /* 0x7fe0000004028828 */ /* 0x000fe20000000000 */
[----:B------:R-:W-:-:S04]  /*1340*/  LOP3.LUT R9, R11, 0x7ff00000, RZ, 0xc0, !PT ;  /* 0x7ff000000b097812 */ /* 0x000fc800078ec0ff */
[----:B------:R-:W-:Y:S01]  /*1350*/  ISETP.GE.U32.AND P1, PT, R9, R22, PT ;  /* 0x000000160900720c */ /* 0x000fe20003f26070 */
[----:B------:R-:W0:Y:S01]  /*1360*/  MUFU.RCP64H R15, R3 ;  /* 0x00000003000f7308 */ /* 0x000e220000001800 */
[----:B------:R-:W-:-:S03]  /*1370*/  IMAD.MOV.U32 R23, RZ, RZ, R9 ;  /* 0x000000ffff177224 */ /* 0x000fc600078e0009 */
[----:B------:R-:W-:Y:S02]  /*1380*/  @!P0 LOP3.LUT R22, R3, 0x7ff00000, RZ, 0xc0, !PT ;  /* 0x7ff0000003168812 */ /* 0x000fe400078ec0ff */
[----:B------:R-:W-:-:S03]  /*1390*/  @!P2 LOP3.LUT R16, R5, 0x7ff00000, RZ, 0xc0, !PT ;  /* 0x7ff000000510a812 */ /* 0x000fc600078ec0ff */
[----:B------:R-:W-:Y:S01]  /*13a0*/  VIADD R25, R22, 0xffffffff ;  /* 0xffffffff16197836 */ /* 0x000fe20000000000 */
[----:B------:R-:W-:-:S04]  /*13b0*/  @!P2 ISETP.GE.U32.AND P3, PT, R9, R16, PT ;  /* 0x000000100900a20c */ /* 0x000fc80003f66070 */
[----:B------:R-:W-:Y:S01]  /*13c0*/  @!P2 SEL R17, R21, 0x63400000, !P3 ;  /* 0x634000001511a807 */ /* 0x000fe20005800000 */
[----:B0-----:R-:W-:-:S03]  /*13d0*/  DFMA R12, R14, -R2, 1 ;  /* 0x3ff000000e0c742b */ /* 0x001fc60000000802 */
[----:B------:R-:W-:-:S04]  /*13e0*/  @!P2 LOP3.LUT R18, R17, 0x80000000, R11, 0xf8, !PT ;  /* 0x800000001112a812 */ /* 0x000fc800078ef80b */
[----:B------:R-:W-:Y:S01]  /*13f0*/  @!P2 LOP3.LUT R19, R18, 0x100000, RZ, 0xfc, !PT ;  /* 0x001000001213a812 */ /* 0x000fe200078efcff */
[----:B------:R-:W-:Y:S01]  /*1400*/  @!P2 IMAD.MOV.U32 R18, RZ, RZ, RZ ;  /* 0x000000ffff12a224 */ /* 0x000fe200078e00ff */
[----:B------:R-:W-:-:S08]  /*1410*/  DFMA R12, R12, R12, R12 ;  /* 0x0000000c0c0c722b */ /* 0x000fd0000000000c */
[----:B------:R-:W-:Y:S01]  /*1420*/  DFMA R14, R14, R12, R14 ;  /* 0x0000000c0e0e722b */ /* 0x000fe2000000000e */
[----:B------:R-:W-:Y:S02]  /*1430*/  SEL R13, R21, 0x63400000, !P1 ;  /* 0x63400000150d7807 */ /* 0x000fe40004800000 */
[----:B------:R-:W-:Y:S02]  /*1440*/  MOV R12, R10 ;  /* 0x0000000a000c7202 */ /* 0x000fe40000000f00 */
[----:B------:R-:W-:-:S03]  /*1450*/  LOP3.LUT R13, R13, 0x800fffff, R11, 0xf8, !PT ;  /* 0x800fffff0d0d7812 */ /* 0x000fc600078ef80b */
[----:B------:R-:W-:-:S03]  /*1460*/  DFMA R16, R14, -R2, 1 ;  /* 0x3ff000000e10742b */ /* 0x000fc60000000802 */
[----:B------:R-:W-:-:S05]  /*1470*/  @!P2 DFMA R12, R12, 2, -R18 ;  /* 0x400000000c0ca82b */ /* 0x000fca0000000812 */
[----:B------:R-:W-:-:S05]  /*1480*/  DFMA R16, R14, R16, R14 ;  /* 0x000000100e10722b */ /* 0x000fca000000000e */
[----:B------:R-:W-:-:S03]  /*1490*/  @!P2 LOP3.LUT R23, R13, 0x7ff00000, RZ, 0xc0, !PT ;  /* 0x7ff000000d17a812 */ /* 0x000fc600078ec0ff */
[----:B------:R-:W-:Y:S01]  /*14a0*/  DMUL R14, R16, R12 ;  /* 0x0000000c100e7228 */ /* 0x000fe20000000000 */
[----:B------:R-:W-:-:S04]  /*14b0*/  IADD3 R24, PT, PT, R23, -0x1, RZ ;  /* 0xffffffff17187810 */ /* 0x000fc80007ffe0ff */
[----:B------:R-:W-:-:S03]  /*14c0*/  ISETP.GT.U32.AND P0, PT, R24, 0x7feffffe, PT ;  /* 0x7feffffe1800780c */ /* 0x000fc60003f04070 */
[----:B------:R-:W-:Y:S01]  /*14d0*/  DFMA R18, R14, -R2, R12 ;  /* 0x800000020e12722b */ /* 0x000fe2000000000c */
[----:B------:R-:W-:-:S07]  /*14e0*/  ISETP.GT.U32.OR P0, PT, R25, 0x7feffffe, P0 ;  /* 0x7feffffe1900780c */ /* 0x000fce0000704470 */
[----:B------:R-:W-:-:S06]  /*14f0*/  DFMA R14, R16, R18, R14 ;  /* 0x00000012100e722b */ /* 0x000fcc000000000e */
[----:B------:R-:W-:Y:S05]  /*1500*/  @P0 BRA `(.L_x_74) ;  /* 0x00000000006c0947 */ /* 0x000fea0003800000 */
[----:B------:R-:W-:-:S04]  /*1510*/  LOP3.LUT R16, R5, 0x7ff00000, RZ, 0xc0, !PT ;  /* 0x7ff0000005107812 */ /* 0x000fc800078ec0ff */
[CC--:B------:R-:W-:Y:S02]  /*1520*/  VIADDMNMX R10, R9.reuse, -R16.reuse, 0xb9600000, !PT ;  /* 0xb9600000090a7446 */ /* 0x0c0fe40007800910 */
[----:B------:R-:W-:Y:S02]  /*1530*/  ISETP.GE.U32.AND P0, PT, R9, R16, PT ;  /* 0x000000100900720c */ /* 0x000fe40003f06070 */
[----:B------:R-:W-:Y:S02]  /*1540*/  VIMNMX R9, PT, PT, R10, 0x46a00000, PT ;  /* 0x46a000000a097848 */ /* 0x000fe40003fe0100 */
[----:B------:R-:W-:-:S05]  /*1550*/  SEL R10, R21, 0x63400000, !P0 ;  /* 0x63400000150a7807 */ /* 0x000fca0004000000 */
[----:B------:R-:W-:Y:S02]  /*1560*/  IMAD.IADD R9, R9, 0x1, -R10 ;  /* 0x0000000109097824 */ /* 0x000fe400078e0a0a */
[----:B------:R-:W-:-:S03]  /*1570*/  IMAD.MOV.U32 R10, RZ, RZ, RZ ;  /* 0x000000ffff0a7224 */ /* 0x000fc600078e00ff */
[----:B------:R-:W-:-:S06]  /*1580*/  IADD3 R11, PT, PT, R9, 0x7fe00000, RZ ;  /* 0x7fe00000090b7810 */ /* 0x000fcc0007ffe0ff */
[----:B------:R-:W-:-:S10]  /*1590*/  DMUL R16, R14, R10 ;  /* 0x0000000a0e107228 */ /* 0x000fd40000000000 */
[----:B------:R-:W-:-:S13]  /*15a0*/  FSETP.GTU.AND P0, PT, |R17|, 1.469367938527859385e-39, PT ;  /* 0x001000001100780b */ /* 0x000fda0003f0c200 */
[----:B------:R-:W-:Y:S05]  /*15b0*/  @P0 BRA `(.L_x_75) ;  /* 0x0000000000940947 */ /* 0x000fea0003800000 */
[----:B------:R-:W-:Y:S01]  /*15c0*/  DFMA R2, R14, -R2, R12 ;  /* 0x800000020e02722b */ /* 0x000fe2000000000c */
[----:B------:R-:W-:-:S09]  /*15d0*/  IMAD.MOV.U32 R10, RZ, RZ, RZ ;  /* 0x000000ffff0a7224 */ /* 0x000fd200078e00ff */
[C---:B------:R-:W-:Y:S02]  /*15e0*/  FSETP.NEU.AND P0, PT, R3.reuse, RZ, PT ;  /* 0x000000ff0300720b */ /* 0x040fe40003f0d000 */
[----:B------:R-:W-:-:S04]  /*15f0*/  LOP3.LUT R5, R3, 0x80000000, R5, 0x48, !PT ;  /* 0x8000000003057812 */ /* 0x000fc800078e4805 */
[----:B------:R-:W-:-:S07]  /*1600*/  LOP3.LUT R11, R5, R11, RZ, 0xfc, !PT ;  /* 0x0000000b050b7212 */ /* 0x000fce00078efcff */
[----:B------:R-:W-:Y:S05]  /*1610*/  @!P0 BRA `(.L_x_75) ;  /* 0x00000000007c8947 */ /* 0x000fea0003800000 */
[C---:B------:R-:W-:Y:S01]  /*1620*/  IADD3 R3, PT, PT, -R9.reuse, RZ, RZ ;  /* 0x000000ff09037210 */ /* 0x040fe20007ffe1ff */
[----:B------:R-:W-:Y:S01]  /*1630*/  IMAD.MOV.U32 R2, RZ, RZ, RZ ;  /* 0x000000ffff027224 */ /* 0x000fe200078e00ff */
[----:B------:R-:W-:Y:S01]  /*1640*/  DMUL.RP R10, R14, R10 ;  /* 0x0000000a0e0a7228 */ /* 0x000fe20000008000 */
[----:B------:R-:W-:-:S04]  /*1650*/  IADD3 R9, PT, PT, -R9, -0x43300000, RZ ;  /* 0xbcd0000009097810 */ /* 0x000fc80007ffe1ff */
[----:B------:R-:W-:-:S05]  /*1660*/  DFMA R2, R16, -R2, R14 ;  /* 0x800000021002722b */ /* 0x000fca000000000e */
[----:B------:R-:W-:-:S05]  /*1670*/  LOP3.LUT R5, R11, R5, RZ, 0x3c, !PT ;  /* 0x000000050b057212 */ /* 0x000fca00078e3cff */
[----:B------:R-:W-:-:S04]  /*1680*/  FSETP.NEU.AND P0, PT, |R3|, R9, PT ;  /* 0x000000090300720b */ /* 0x000fc80003f0d200 */
[----:B------:R-:W-:Y:S02]  /*1690*/  FSEL R16, R10, R16, !P0 ;  /* 0x000000100a107208 */ /* 0x000fe40004000000 */
[----:B------:R-:W-:Y:S01]  /*16a0*/  FSEL R17, R5, R17, !P0 ;  /* 0x0000001105117208 */ /* 0x000fe20004000000 */
[----:B------:R-:W-:Y:S06]  /*16b0*/  BRA `(.L_x_75) ;  /* 0x0000000000547947 */ /* 0x000fec0003800000 */
.L_x_74:
[----:B------:R-:W-:-:S14]  /*16c0*/  DSETP.NAN.AND P0, PT, R10, R10, PT ;  /* 0x0000000a0a00722a */ /* 0x000fdc0003f08000 */
[----:B------:R-:W-:Y:S05]  /*16d0*/  @P0 BRA `(.L_x_76) ;  /* 0x0000000000440947 */ /* 0x000fea0003800000 */
[----:B------:R-:W-:-:S14]  /*16e0*/  DSETP.NAN.AND P0, PT, R4, R4, PT ;  /* 0x000000040400722a */ /* 0x000fdc0003f08000 */
[----:B------:R-:W-:Y:S05]  /*16f0*/  @P0 BRA `(.L_x_77) ;  /* 0x0000000000300947 */ /* 0x000fea0003800000 */
[----:B------:R-:W-:Y:S01]  /*1700*/  ISETP.NE.AND P0, PT, R23, R22, PT ;  /* 0x000000161700720c */ /* 0x000fe20003f05270 */
[----:B------:R-:W-:Y:S01]  /*1710*/  IMAD.MOV.U32 R16, RZ, RZ, 0x0 ;  /* 0x00000000ff107424 */ /* 0x000fe200078e00ff */
[----:B------:R-:W-:-:S11]  /*1720*/  MOV R17, 0xfff80000 ;  /* 0xfff8000000117802 */ /* 0x000fd60000000f00 */
[----:B------:R-:W-:Y:S05]  /*1730*/  @!P0 BRA `(.L_x_75) ;  /* 0x0000000000348947 */ /* 0x000fea0003800000 */
[----:B------:R-:W-:Y:S02]  /*1740*/  ISETP.NE.AND P0, PT, R23, 0x7ff00000, PT ;  /* 0x7ff000001700780c */ /* 0x000fe40003f05270 */
[----:B------:R-:W-:Y:S02]  /*1750*/  LOP3.LUT R17, R11, 0x80000000, R5, 0x48, !PT ;  /* 0x800000000b117812 */ /* 0x000fe400078e4805 */
[----:B------:R-:W-:-:S13]  /*1760*/  ISETP.EQ.OR P0, PT, R22, RZ, !P0 ;  /* 0x000000ff1600720c */ /* 0x000fda0004702670 */
[----:B------:R-:W-:Y:S01]  /*1770*/  @P0 LOP3.LUT R2, R17, 0x7ff00000, RZ, 0xfc, !PT ;  /* 0x7ff0000011020812 */ /* 0x000fe200078efcff */
[----:B------:R-:W-:Y:S02]  /*1780*/  @!P0 IMAD.MOV.U32 R16, RZ, RZ, RZ ;  /* 0x000000ffff108224 */ /* 0x000fe400078e00ff */
[----:B------:R-:W-:Y:S01]  /*1790*/  @P0 IMAD.MOV.U32 R16, RZ, RZ, RZ ;  /* 0x000000ffff100224 */ /* 0x000fe200078e00ff */
[----:B------:R-:W-:Y:S01]  /*17a0*/  @P0 MOV R17, R2 ;  /* 0x0000000200110202 */ /* 0x000fe20000000f00 */
[----:B------:R-:W-:Y:S06]  /*17b0*/  BRA `(.L_x_75) ;  /* 0x0000000000147947 */ /* 0x000fec0003800000 */
.L_x_77:
[----:B------:R-:W-:Y:S01]  /*17c0*/  LOP3.LUT R17, R5, 0x80000, RZ, 0xfc, !PT ;  /* 0x0008000005117812 */ /* 0x000fe200078efcff */
[----:B------:R-:W-:Y:S01]  /*17d0*/  IMAD.MOV.U32 R16, RZ, RZ, R4 ;  /* 0x000000ffff107224 */ /* 0x000fe200078e0004 */
[----:B------:R-:W-:Y:S06]  /*17e0*/  BRA `(.L_x_75) ;  /* 0x0000000000087947 */ /* 0x000fec0003800000 */
.L_x_76:
[----:B------:R-:W-:Y:S01]  /*17f0*/  LOP3.LUT R17, R11, 0x80000, RZ, 0xfc, !PT ;  /* 0x000800000b117812 */ /* 0x000fe200078efcff */
[----:B------:R-:W-:-:S07]  /*1800*/  IMAD.MOV.U32 R16, RZ, RZ, R10 ;  /* 0x000000ffff107224 */ /* 0x000fce00078e000a */
.L_x_75:
[----:B------:R-:W-:Y:S05]  /*1810*/  BSYNC.RECONVERGENT B1 ;  /* 0x0000000000017941 */ /* 0x000fea0003800200 */
.L_x_73:
[----:B------:R-:W-:Y:S01]  /*1820*/  IMAD.MOV.U32 R21, RZ, RZ, 0x0 ;  /* 0x00000000ff157424 */ /* 0x000fe200078e00ff */
[----:B------:R-:W-:Y:S01]  /*1830*/  MOV R2, R16 ;  /* 0x0000001000027202 */ /* 0x000fe20000000f00 */
[----:B------:R-:W-:Y:S02]  /*1840*/  IMAD.MOV.U32 R3, RZ, RZ, R17 ;  /* 0x000000ffff037224 */ /* 0x000fe400078e0011 */
[----:B------:R-:W-:Y:S05]  /*1850*/  RET.REL.NODEC R20 `(adamfloat) ;  /* 0xffffffe414e87950 */ /* 0x000fea0003c3ffff */
        .weak           $__internal_6_$__cuda_sm20_sqrt_rn_f32_slowpath
        .type           $__internal_6_$__cuda_sm20_sqrt_rn_f32_slowpath,@function
        .size           $__internal_6_$__cuda_sm20_sqrt_rn_f32_slowpath,($__internal_7_$__cuda_sm3x_div_rn_noftz_f32_slowpath - $__internal_6_$__cuda_sm20_sqrt_rn_f32_slowpath)
$__internal_6_$__cuda_sm20_sqrt_rn_f32_slowpath:
        /* <DEDUP_REMOVED lines=13> */
[----:B------:R-:W-:Y:S01]  /*1930*/  @P0 FMUL.FTZ R7, R3, 0.5 ;  /* 0x3f00000003070820 */ /* 0x000fe20000410000 */
[----:B------:R-:W-:Y:S02]  /*1940*/  @!P0 IMAD.MOV.U32 R3, RZ, RZ, R2 ;  /* 0x000000ffff038224 */ /* 0x000fe400078e0002 */
[----:B------:R-:W-:-:S04]  /*1950*/  @P0 FADD.FTZ R6, -R5, -RZ ;  /* 0x800000ff05060221 */ /* 0x000fc80000010100 */
[----:B------:R-:W-:-:S04]  /*1960*/  @P0 FFMA R6, R5, R6, R4 ;  /* 0x0000000605060223 */ /* 0x000fc80000000004 */
[----:B------:R-:W-:-:S04]  /*1970*/  @P0 FFMA R6, R6, R7, R5 ;  /* 0x0000000706060223 */ /* 0x000fc80000000005 */
[----:B------:R-:W-:-:S07]  /*1980*/  @P0 FMUL.FTZ R3, R6, 2.3283064365386962891e-10 ;  /* 0x2f80000006030820 */ /* 0x000fce0000410000 */
.L_x_78:
[----:B------:R-:W-:Y:S01]  /*1990*/  MOV R4, R3 ;  /* 0x0000000300047202 */ /* 0x000fe20000000f00 */
[----:B------:R-:W-:Y:S02]  /*19a0*/  IMAD.MOV.U32 R2, RZ, RZ, R9 ;  /* 0x000000ffff027224 */ /* 0x000fe400078e0009 */
[----:B------:R-:W-:-:S04]  /*19b0*/  IMAD.MOV.U32 R3, RZ, RZ, 0x0 ;  /* 0x00000000ff037424 */ /* 0x000fc800078e00ff */
[----:B------:R-:W-:Y:S05]  /*19c0*/  RET.REL.NODEC R2 `(adamfloat) ;  /* 0xffffffe4028c7950 */ /* 0x000fea0003c3ffff */
        .weak           $__internal_7_$__cuda_sm3x_div_rn_noftz_f32_slowpath
        .type           $__internal_7_$__cuda_sm3x_div_rn_noftz_f32_slowpath,@function
        .size           $__internal_7_$__cuda_sm3x_div_rn_noftz_f32_slowpath,(.L_x_116 - $__internal_7_$__cuda_sm3x_div_rn_noftz_f32_slowpath)
$__internal_7_$__cuda_sm3x_div_rn_noftz_f32_slowpath:
[----:B------:R-:W-:Y:S01]  /*19d0*/  SHF.R.U32.HI R4, RZ, 0x17, R5 ;  /* 0x00000017ff047819 */ /* 0x000fe20000011605 */
[----:B------:R-:W-:Y:S01]  /*19e0*/  BSSY.RECONVERGENT B1, `(.L_x_79) ;  /* 0x0000064000017945 */ /* 0x000fe20003800200 */
[--C-:B------:R-:W-:Y:S02]  /*19f0*/  SHF.R.U32.HI R3, RZ, 0x17, R0.reuse ;  /* 0x00000017ff037819 */ /* 0x100fe40000011600 */
[----:B------:R-:W-:Y:S01]  /*1a00*/  LOP3.LUT R12, R4, 0xff, RZ, 0xc0, !PT ;  /* 0x000000ff040c7812 */ /* 0x000fe200078ec0ff */
[----:B------:R-:W-:Y:S01]  /*1a10*/  IMAD.MOV.U32 R4, RZ, RZ, R0 ;  /* 0x000000ffff047224 */ /* 0x000fe200078e0000 */
[----:B------:R-:W-:Y:S02]  /*1a20*/  LOP3.LUT R10, R3, 0xff, RZ, 0xc0, !PT ;  /* 0x000000ff030a7812 */ /* 0x000fe400078ec0ff */
[----:B------:R-:W-:-:S03]  /*1a30*/  IADD3 R9, PT, PT, R12, -0x1, RZ ;  /* 0xffffffff0c097810 */ /* 0x000fc60007ffe0ff */
[----:B------:R-:W-:Y:S01]  /*1a40*/  VIADD R7, R10, 0xffffffff ;  /* 0xffffffff0a077836 */ /* 0x000fe20000000000 */
[----:B------:R-:W-:-:S04]  /*1a50*/  ISETP.GT.U32.AND P0, PT, R9, 0xfd, PT ;  /* 0x000000fd0900780c */ /* 0x000fc80003f04070 */
[----:B------:R-:W-:-:S13]  /*1a60*/  ISETP.GT.U32.OR P0, PT, R7, 0xfd, P0 ;  /* 0x000000fd0700780c */ /* 0x000fda0000704470 */
[----:B------:R-:W-:Y:S01]  /*1a70*/  @!P0 MOV R6, RZ ;  /* 0x000000ff00068202 */ /* 0x000fe20000000f00 */
        /* <DEDUP_REMOVED lines=20> */
[----:B------:R-:W-:Y:S01]  /*1bc0*/  @P0 MOV R6, RZ ;  /* 0x000000ff00060202 */ /* 0x000fe20000000f00 */
[----:B------:R-:W-:Y:S02]  /*1bd0*/  @!P0 IMAD.MOV.U32 R6, RZ, RZ, -0x40 ;  /* 0xffffffc0ff068424 */ /* 0x000fe400078e00ff */
[----:B------:R-:W-:Y:S01]  /*1be0*/  @!P0 FFMA R4, R0, 1.84467440737095516160e+19, RZ ;  /* 0x5f80000000048823 */ /* 0x000fe200000000ff */
[----:B------:R-:W-:Y:S02]  /*1bf0*/  @!P1 FFMA R5, R3, 1.84467440737095516160e+19, RZ ;  /* 0x5f80000003059823 */ /* 0x000fe400000000ff */
[----:B------:R-:W-:-:S07]  /*1c00*/  @!P1 IADD3 R6, PT, PT, R6, 0x40, RZ ;  /* 0x0000004006069810 */ /* 0x000fce0007ffe0ff */
.L_x_80:
[----:B------:R-:W-:Y:S01]  /*1c10*/  LEA R0, R12, 0xc0800000, 0x17 ;  /* 0xc08000000c007811 */ /* 0x000fe200078eb8ff */
[----:B------:R-:W-:Y:S01]  /*1c20*/  BSSY.RECONVERGENT B2, `(.L_x_85) ;  /* 0x0000036000027945 */ /* 0x000fe20003800200 */
[----:B------:R-:W-:-:S03]  /*1c30*/  IADD3 R3, PT, PT, R10, -0x7f, RZ ;  /* 0xffffff810a037810 */ /* 0x000fc60007ffe0ff */
[----:B------:R-:W-:Y:S02]  /*1c40*/  IMAD.IADD R5, R5, 0x1, -R0 ;  /* 0x0000000105057824 */ /* 0x000fe400078e0a00 */
[----:B------:R-:W-:Y:S02]  /*1c50*/  IMAD R0, R3, -0x800000, R4 ;  /* 0xff80000003007824 */ /* 0x000fe400078e0204 */
[----:B------:R0:W1:Y:S01]  /*1c60*/  MUFU.RCP R7, R5 ;  /* 0x0000000500077308 */ /* 0x0000620000001000 */
[----:B------:R-:W-:Y:S01]  /*1c70*/  FADD.FTZ R9, -R5, -RZ ;  /* 0x800000ff05097221 */ /* 0x000fe20000010100 */
[----:B0-----:R-:W-:-:S05]  /*1c80*/  IADD3 R5, PT, PT, R3, 0x7f, -R12 ;  /* 0x0000007f03057810 */ /* 0x001fca0007ffe80c */
[----:B------:R-:W-:Y:S02]  /*1c90*/  IMAD.IADD R5, R5, 0x1, R6 ;  /* 0x0000000105057824 */ /* 0x000fe400078e0206 */
[----:B-1----:R-:W-:-:S04]  /*1ca0*/  FFMA R10, R7, R9, 1 ;  /* 0x3f800000070a7423 */ /* 0x002fc80000000009 */
[----:B------:R-:W-:-:S04]  /*1cb0*/  FFMA R11, R7, R10, R7 ;  /* 0x0000000a070b7223 */ /* 0x000fc80000000007 */
[----:B------:R-:W-:-:S04]  /*1cc0*/  FFMA R4, R0, R11, RZ ;  /* 0x0000000b00047223 */ /* 0x000fc800000000ff */
[----:B------:R-:W-:-:S04]  /*1cd0*/  FFMA R7, R9, R4, R0 ;  /* 0x0000000409077223 */ /* 0x000fc80000000000 */
[----:B------:R-:W-:-:S04]  /*1ce0*/  FFMA R4, R11, R7, R4 ;  /* 0x000000070b047223 */ /* 0x000fc80000000004 */
[----:B------:R-:W-:-:S04]  /*1cf0*/  FFMA R9, R9, R4, R0 ;  /* 0x0000000409097223 */ /* 0x000fc80000000000 */
[----:B------:R-:W-:-:S05]  /*1d00*/  FFMA R0, R11, R9, R4 ;  /* 0x000000090b007223 */ /* 0x000fca0000000004 */
[----:B------:R-:W-:-:S04]  /*1d10*/  SHF.R.U32.HI R3, RZ, 0x17, R0 ;  /* 0x00000017ff037819 */ /* 0x000fc80000011600 */
[----:B------:R-:W-:-:S04]  /*1d20*/  LOP3.LUT R3, R3, 0xff, RZ, 0xc0, !PT ;  /* 0x000000ff03037812 */ /* 0x000fc800078ec0ff */
[----:B------:R-:W-:-:S05]  /*1d30*/  IADD3 R7, PT, PT, R3, R5, RZ ;  /* 0x0000000503077210 */ /* 0x000fca0007ffe0ff */
        /* <DEDUP_REMOVED lines=10> */
[-CC-:B------:R-:W-:Y:S01]  /*1de0*/  FFMA.RZ R3, R11, R9.reuse, R4.reuse ;  /* 0x000000090b037223 */ /* 0x180fe2000000c004 */
[C---:B------:R-:W-:Y:S02]  /*1df0*/  IADD3 R6, PT, PT, R7.reuse, 0x20, RZ ;  /* 0x0000002007067810 */ /* 0x040fe40007ffe0ff */
[----:B------:R-:W-:Y:S02]  /*1e00*/  ISETP.NE.AND P2, PT, R7, RZ, PT ;  /* 0x000000ff0700720c */ /* 0x000fe40003f45270 */
[----:B------:R-:W-:Y:S01]  /*1e10*/  LOP3.LUT R5, R3, 0x7fffff, RZ, 0xc0, !PT ;  /* 0x007fffff03057812 */ /* 0x000fe200078ec0ff */
[CCC-:B------:R-:W-:Y:S01]  /*1e20*/  FFMA.RP R3, R11.reuse, R9.reuse, R4.reuse ;  /* 0x000000090b037223 */ /* 0x1c0fe20000008004 */
[----:B------:R-:W-:Y:S01]  /*1e30*/  FFMA.RM R4, R11, R9, R4 ;  /* 0x000000090b047223 */ /* 0x000fe20000004004 */
[----:B------:R-:W-:Y:S01]  /*1e40*/  ISETP.NE.AND P1, PT, R7, RZ, PT ;  /* 0x000000ff0700720c */ /* 0x000fe20003f25270 */
        /* <DEDUP_REMOVED lines=11> */
[----:B------:R-:W-:-:S04]  /*1f00*/  LOP3.LUT R3, R3, R4, RZ, 0xc0, !PT ;  /* 0x0000000403037212 */ /* 0x000fc800078ec0ff */
[----:B------:R-:W-:-:S04]  /*1f10*/  IADD3 R3, PT, PT, R6, R3, RZ ;  /* 0x0000000306037210 */ /* 0x000fc80007ffe0ff */
[----:B------:R-:W-:Y:S01]  /*1f20*/  LOP3.LUT R0, R3, R0, RZ, 0xfc, !PT ;  /* 0x0000000003007212 */ /* 0x000fe200078efcff */
[----:B------:R-:W-:Y:S06]  /*1f30*/  BRA `(.L_x_88) ;  /* 0x0000000000107947 */ /* 0x000fec0003800000 */
.L_x_87:
[----:B------:R-:W-:-:S04]  /*1f40*/  LOP3.LUT R0, R0, 0x80000000, RZ, 0xc0, !PT ;  /* 0x8000000000007812 */ /* 0x000fc800078ec0ff */
[----:B------:R-:W-:Y:S01]  /*1f50*/  LOP3.LUT R0, R0, 0x7f800000, RZ, 0xfc, !PT ;  /* 0x7f80000000007812 */ /* 0x000fe200078efcff */
[----:B------:R-:W-:Y:S06]  /*1f60*/  BRA `(.L_x_88) ;  /* 0x0000000000047947 */ /* 0x000fec0003800000 */
.L_x_86:
[----:B------:R-:W-:-:S07]  /*1f70*/  IMAD R0, R5, 0x800000, R0 ;  /* 0x0080000005007824 */ /* 0x000fce00078e0200 */
.L_x_88:
[----:B------:R-:W-:Y:S05]  /*1f80*/  BSYNC.RECONVERGENT B2 ;  /* 0x0000000000027941 */ /* 0x000fea0003800200 */
.L_x_85:
[----:B------:R-:W-:Y:S05]  /*1f90*/  BRA `(.L_x_89) ;  /* 0x0000000000207947 */ /* 0x000fea0003800000 */
.L_x_84:
[----:B------:R-:W-:-:S04]  /*1fa0*/  LOP3.LUT R0, R5, 0x80000000, R4, 0x48, !PT ;  /* 0x8000000005007812 */ /* 0x000fc800078e4804 */
[----:B------:R-:W-:Y:S01]  /*1fb0*/  LOP3.LUT R0, R0, 0x7f800000, RZ, 0xfc, !PT ;  /* 0x7f80000000007812 */ /* 0x000fe200078efcff */
[----:B------:R-:W-:Y:S06]  /*1fc0*/  BRA `(.L_x_89) ;  /* 0x0000000000147947 */ /* 0x000fec0003800000 */
.L_x_83:
[----:B------:R-:W-:Y:S01]  /*1fd0*/  LOP3.LUT R0, R5, 0x80000000, R4, 0x48, !PT ;  /* 0x8000000005007812 */ /* 0x000fe200078e4804 */
[----:B------:R-:W-:Y:S06]  /*1fe0*/  BRA `(.L_x_89) ;  /* 0x00000000000c7947 */ /* 0x000fec0003800000 */
.L_x_82:
[----:B------:R-:W0:Y:S01]  /*1ff0*/  MUFU.RSQ R0, -QNAN ;  /* 0xffc0000000007908 */ /* 0x000e220000001400 */
[----:B------:R-:W-:Y:S05]  /*2000*/  BRA `(.L_x_89) ;  /* 0x0000000000047947 */ /* 0x000fea0003800000 */
.L_x_81:
[----:B------:R-:W-:-:S07]  /*2010*/  FADD.FTZ R0, R0, R3 ;  /* 0x0000000300007221 */ /* 0x000fce0000010000 */
.L_x_89:
[----:B------:R-:W-:Y:S05]  /*2020*/  BSYNC.RECONVERGENT B1 ;  /* 0x0000000000017941 */ /* 0x000fea0003800200 */
.L_x_79:
[----:B------:R-:W-:-:S04]  /*2030*/  HFMA2 R3, -RZ, RZ, 0, 0 ;  /* 0x00000000ff037431 */ /* 0x000fc800000001ff */
[----:B0-----:R-:W-:Y:S05]  /*2040*/  RET.REL.NODEC R2 `(adamfloat) ;  /* 0xffffffdc02ec7950 */ /* 0x001fea0003c3ffff */
.L_x_90:
        /* <DEDUP_REMOVED lines=11> */
.L_x_116:


//--------------------- .text.adagradfloat        --------------------------
	.section	.text.adagradfloat,"ax",@progbits
	.align	128
        .global         adagradfloat
        .type           adagradfloat,@function
        .size           adagradfloat,(.L_x_118 - adagradfloat)
        .other          adagradfloat,@"STO_CUDA_ENTRY STV_DEFAULT"
adagradfloat:
.text.adagradfloat:
        /* <DEDUP_REMOVED lines=23> */
[----:B------:R-:W-:Y:S05]  /*0170*/  CALL.REL.NOINC `($__internal_8_$__cuda_sm20_sqrt_rn_f32_slowpath) ;  /* 0x0000000000687944 */ /* 0x000fea0003c00000 */
[----:B------:R-:W-:Y:S01]  /*0180*/  IMAD.MOV.U32 R2, RZ, RZ, R5 ;  /* 0x000000ffff027224 */ /* 0x000fe200078e0005 */
[----:B------:R-:W-:Y:S06]  /*0190*/  BRA `(.L_x_93) ;  /* 0x0000000000107947 */ /* 0x000fec0003800000 */
.L_x_92:
[----:B------:R-:W-:Y:S01]  /*01a0*/  FMUL.FTZ R2, R5, R8 ;  /* 0x0000000805027220 */ /* 0x000fe20000410000 */
[----:B------:R-:W-:-:S03]  /*01b0*/  FMUL.FTZ R8, R8, 0.5 ;  /* 0x3f00000008087820 */ /* 0x000fc60000410000 */
[----:B------:R-:W-:-:S04]  /*01c0*/  FFMA R5, -R2, R2, R5 ;  /* 0x0000000202057223 */ /* 0x000fc80000000105 */
[----:B------:R-:W-:-:S07]  /*01d0*/  FFMA R2, R5, R8, R2 ;  /* 0x0000000805027223 */ /* 0x000fce0000000002 */
.L_x_93:
[----:B------:R-:W-:Y:S05]  /*01e0*/  BSYNC.RECONVERGENT B0 ;  /* 0x0000000000007941 */ /* 0x000fea0003800200 */
.L_x_91:
        /* <DEDUP_REMOVED lines=12> */
[----:B------:R-:W-:Y:S05]  /*02b0*/  CALL.REL.NOINC `($__internal_9_$__cuda_sm3x_div_rn_noftz_f32_slowpath) ;  /* 0x0000000000707944 */ /* 0x000fea0003c00000 */
[----:B------:R-:W-:-:S07]  /*02c0*/  IMAD.MOV.U32 R7, RZ, RZ, R0 ;  /* 0x000000ffff077224 */ /* 0x000fce00078e0000 */
.L_x_95:
[----:B------:R-:W-:Y:S05]  /*02d0*/  BSYNC.RECONVERGENT B0 ;  /* 0x0000000000007941 */ /* 0x000fea0003800200 */
.L_x_94:
[----:B------:R-:W0:Y:S02]  /*02e0*/  LDC.64 R2, c[0x0][0x380] ;  /* 0x0000e000ff027b82 */ /* 0x000e240000000a00 */
[----:B0-----:R-:W-:-:S05]  /*02f0*/  IMAD.WIDE R4, R4, 0x4, R2 ;  /* 0x0000000404047825 */ /* 0x001fca00078e0202 */
[----:B------:R-:W-:Y:S01]  /*0300*/  STG.E desc[UR4][R4.64], R7 ;  /* 0x0000000704007986 */ /* 0x000fe2000c101904 */
[----:B------:R-:W-:Y:S05]  /*0310*/  EXIT ;  /* 0x000000000000794d */ /* 0x000fea0003800000 */
        .weak           $__internal_8_$__cuda_sm20_sqrt_rn_f32_slowpath
        .type           $__internal_8_$__cuda_sm20_sqrt_rn_f32_slowpath,@function
        .size           $__internal_8_$__cuda_sm20_sqrt_rn_f32_slowpath,($__internal_9_$__cuda_sm3x_div_rn_noftz_f32_slowpath - $__internal_8_$__cuda_sm20_sqrt_rn_f32_slowpath)
$__internal_8_$__cuda_sm20_sqrt_rn_f32_slowpath:
        /* <DEDUP_REMOVED lines=19> */
.L_x_96:
[----:B------:R-:W-:Y:S02]  /*0450*/  HFMA2 R3, -RZ, RZ, 0, 0 ;  /* 0x00000000ff037431 */ /* 0x000fe400000001ff */
[----:B------:R-:W-:-:S04]  /*0460*/  IMAD.MOV.U32 R2, RZ, RZ, R9 ;  /* 0x000000ffff027224 */ /* 0x000fc800078e0009 */
[----:B------:R-:W-:Y:S05]  /*0470*/  RET.REL.NODEC R2 `(adagradfloat) ;  /* 0xfffffff802e07950 */ /* 0x000fea0003c3ffff */
        .weak           $__internal_9_$__cuda_sm3x_div_rn_noftz_f32_slowpath
        .type           $__internal_9_$__cuda_sm3x_div_rn_noftz_f32_slowpath,@function
        .size           $__internal_9_$__cuda_sm3x_div_rn_noftz_f32_slowpath,(.L_x_118 - $__internal_9_$__cuda_sm3x_div_rn_noftz_f32_slowpath)
$__internal_9_$__cuda_sm3x_div_rn_noftz_f32_slowpath:
        /* <DEDUP_REMOVED lines=37> */
.L_x_98:
        /* <DEDUP_REMOVED lines=51> */
.L_x_105:
[----:B------:R-:W-:-:S04]  /*0a00*/  LOP3.LUT R0, R0, 0x80000000, RZ, 0xc0, !PT ;  /* 0x8000000000007812 */ /* 0x000fc800078ec0ff */
[----:B------:R-:W-:Y:S01]  /*0a10*/  LOP3.LUT R0, R0, 0x7f800000, RZ, 0xfc, !PT ;  /* 0x7f80000000007812 */ /* 0x000fe200078efcff */
[----:B------:R-:W-:Y:S06]  /*0a20*/  BRA `(.L_x_106) ;  /* 0x0000000000047947 */ /* 0x000fec0003800000 */
.L_x_104:
[----:B------:R-:W-:-:S07]  /*0a30*/  LEA R0, R5, R0, 0x17 ;  /* 0x0000000005007211 */ /* 0x000fce00078eb8ff */
.L_x_106:
[----:B------:R-:W-:Y:S05]  /*0a40*/  BSYNC.RECONVERGENT B2 ;  /* 0x0000000000027941 */ /* 0x000fea0003800200 */
.L_x_103:
[----:B------:R-:W-:Y:S05]  /*0a50*/  BRA `(.L_x_107) ;  /* 0x0000000000207947 */ /* 0x000fea0003800000 */
.L_x_102:
[----:B------:R-:W-:-:S04]  /*0a60*/  LOP3.LUT R0, R7, 0x80000000, R6, 0x48, !PT ;  /* 0x8000000007007812 */ /* 0x000fc800078e4806 */
[----:B------:R-:W-:Y:S01]  /*0a70*/  LOP3.LUT R0, R0, 0x7f800000, RZ, 0xfc, !PT ;  /* 0x7f80000000007812 */ /* 0x000fe200078efcff */
[----:B------:R-:W-:Y:S06]  /*0a80*/  BRA `(.L_x_107) ;  /* 0x0000000000147947 */ /* 0x000fec0003800000 */
.L_x_101:
[----:B------:R-:W-:Y:S01]  /*0a90*/  LOP3.LUT R0, R7, 0x80000000, R6, 0x48, !PT ;  /* 0x8000000007007812 */ /* 0x000fe200078e4806 */
[----:B------:R-:W-:Y:S06]  /*0aa0*/  BRA `(.L_x_107) ;  /* 0x00000000000c7947 */ /* 0x000fec0003800000 */
.L_x_100:
[----:B------:R-:W0:Y:S01]  /*0ab0*/  MUFU.RSQ R0, -QNAN ;  /* 0xffc0000000007908 */ /* 0x000e220000001400 */
[----:B------:R-:W-:Y:S05]  /*0ac0*/  BRA `(.L_x_107) ;  /* 0x0000000000047947 */ /* 0x000fea0003800000 */
.L_x_99:
[----:B------:R-:W-:-:S07]  /*0ad0*/  FADD.FTZ R0, R0, R3 ;  /* 0x0000000300007221 */ /* 0x000fce0000010000 */
.L_x_107:
[----:B------:R-:W-:Y:S05]  /*0ae0*/  BSYNC.RECONVERGENT B1 ;  /* 0x0000000000017941 */ /* 0x000fea0003800200 */
.L_x_97:
[----:B------:R-:W-:-:S04]  /*0af0*/  IMAD.MOV.U32 R3, RZ, RZ, 0x0 ;  /* 0x00000000ff037424 */ /* 0x000fc800078e00ff */
[----:B0-----:R-:W-:Y:S05]  /*0b00*/  RET.REL.NODEC R2 `(adagradfloat) ;  /* 0xfffffff4023c7950 */ /* 0x001fea0003c3ffff */
.L_x_108:
        /* <DEDUP_REMOVED lines=15> */
.L_x_118:


//--------------------- .nv.shared.reserved.0     --------------------------
	.section	.nv.shared.reserved.0,"aw",@nobits
	.weak		__nv_reservedSMEM_offset_0_alias
	.size		__nv_reservedSMEM_offset_0_alias, 0, 64
	.other		__nv_reservedSMEM_offset_0_alias,@"STO_CUDA_RESERVED_SHARED STV_DEFAULT"
__nv_reservedSMEM_offset_0_alias:
	.zero		0
	.zero		64


//--------------------- .nv.constant0.l1l2regularizationfloat --------------------------
	.section	.nv.constant0.l1l2regularizationfloat,"a",@progbits
	.sectionflags	@""
	.align	4
.nv.constant0.l1l2regularizationfloat:
	.zero		940


//--------------------- .nv.constant0.l2regularizationfloat --------------------------
	.section	.nv.constant0.l2regularizationfloat,"a",@progbits
	.sectionflags	@""
	.align	4
.nv.constant0.l2regularizationfloat:
	.zero		940


//--------------------- .nv.constant0.l1regularizationfloat --------------------------
	.section	.nv.constant0.l1regularizationfloat,"a",@progbits
	.sectionflags	@""
	.align	4
.nv.constant0.l1regularizationfloat:
	.zero		940


//--------------------- .nv.constant0.adadeltafloat --------------------------
	.section	.nv.constant0.adadeltafloat,"a",@progbits
	.sectionflags	@""
	.align	4
.nv.constant0.adadeltafloat:
	.zero		936


//--------------------- .nv.constant0.adamfloat   --------------------------
	.section	.nv.constant0.adamfloat,"a",@progbits
	.sectionflags	@""
	.align	4
.nv.constant0.adamfloat:
	.zero		944


//--------------------- .nv.constant0.adagradfloat --------------------------
	.section	.nv.constant0.adagradfloat,"a",@progbits
	.sectionflags	@""
	.align	4
.nv.constant0.adagradfloat:
	.zero		928


//--------------------- SYMBOLS --------------------------

	.type		.nv.reservedSmem.offset0,@object
	.size		.nv.reservedSmem.offset0,0x4
